	.target	sm_90a

	.elftype	@"ET_EXEC"


//--------------------- .note.nv.tkinfo           --------------------------
	.section	.note.nv.tkinfo,"",@"SHT_NOTE"
	.sectionflags	@"SHF_NOTE_NV_TKINFO"
	.tkinfo
        /*0018*/ 	.word	0x00000002
        /*0030*/ 	.string	""
        /*0030*/ 	.string	"ptxas"
        /*0030*/ 	.string	"Cuda compilation tools, release 13.0, V13.0.88"
        /*0030*/ 	.string	"Build cuda_13.0.r13.0/compiler.36424714_0"
        /*0030*/ 	.string	"-arch sm_90a -m 64 "



//--------------------- .note.nv.cuinfo           --------------------------
	.section	.note.nv.cuinfo,"",@"SHT_NOTE"
	.sectionflags	@"SHF_NOTE_NV_CUINFO"
        /*0018*/ 	.short	0x0002
        /*001a*/ 	.short	0x005a
        /*001c*/ 	.short	0x0082
	.zero		2


//--------------------- .nv.info                  --------------------------
	.section	.nv.info,"",@"SHT_CUDA_INFO"
	.align	4


	//----- nvinfo : EIATTR_REGCOUNT
	.align		4
        /*0000*/ 	.byte	0x04, 0x2f
        /*0002*/ 	.short	(.L_12 - .L_11)
	.align		4
.L_11:
        /*0004*/ 	.word	index@(_ZN7cutlass13device_kernelINS_4conv6kernel13ConvUniversalINS1_16ConvProblemShapeILNS1_8OperatorE2ELi3EEENS1_10collective14CollectiveConvINS1_46MainloopSm90TmaGmmaWarpSpecializedImplicitGemmILS5_2ELi7ELi3EN4cute5tupleIJNSA_1CILi1EEESD_SD_EEENS1_36KernelImplicitTmaWarpSpecializedSm90ELi1EEENSB_IJNSC_ILi128EEENSB_IJSH_EEENSB_IJNSC_ILi64EEEEEEEEENS_6half_tESM_NSA_8TiledMMAINSA_8MMA_AtomIJNSA_4SM904GMMA26MMA_64x128x16_F32F16F16_SSILNSQ_5MajorE1ELSS_1ELNSQ_7ScaleInE1ELST_1EEEEEENSA_6LayoutISE_NSB_IJNSC_ILi0EEESX_SX_EEEEENSB_IJNSA_10UnderscoreES10_S10_EEEEENS7_6detail26Sm90ImplicitGemmTileTraitsINSA_13SM90_TMA_LOADENSA_14ComposedLayoutINSA_7SwizzleILi3ELi4ELi3EEENSA_18smem_ptr_flag_bitsILi16EEENSW_INSB_IJNSB_IJSJ_NSC_ILi2EEEEEENSB_IJNSC_ILi8EEES1D_EEENSB_IJSD_NSC_ILi7EEEEEEEEENSB_IJNSB_IJSD_NSC_ILi4096EEEEEENSB_IJSJ_NSC_ILi512EEEEEENSB_IJSX_NSC_ILi8192EEEEEEEEEEEEEvEENS14_INSA_20SM90_TMA_LOAD_IM2COLES1Q_vEEEENS_8epilogue10collective6detail29Sm90TmaWarpSpecializedAdapterINS1W_15DefaultEpilogueISM_NSB_IJlNSB_IJSD_lllEEESX_EEES21_NS1V_6thread17LinearCombinationISM_Li1EffLNS22_9ScaleType4KindE0ELNS_15FloatRoundStyleE2ESM_EENS_4gemm15EpilogueDefaultEEEEEvvEEEEvNT_6ParamsE)
        /*0008*/ 	.word	0x000000aa


	//----- nvinfo : EIATTR_FRAME_SIZE
	.align		4
.L_12:
        /*000c*/ 	.byte	0x04, 0x11
        /*000e*/ 	.short	(.L_14 - .L_13)
	.align		4
.L_13:
        /*0010*/ 	.word	index@(_ZN7cutlass13device_kernelINS_4conv6kernel13ConvUniversalINS1_16ConvProblemShapeILNS1_8OperatorE2ELi3EEENS1_10collective14CollectiveConvINS1_46MainloopSm90TmaGmmaWarpSpecializedImplicitGemmILS5_2ELi7ELi3EN4cute5tupleIJNSA_1CILi1EEESD_SD_EEENS1_36KernelImplicitTmaWarpSpecializedSm90ELi1EEENSB_IJNSC_ILi128EEENSB_IJSH_EEENSB_IJNSC_ILi64EEEEEEEEENS_6half_tESM_NSA_8TiledMMAINSA_8MMA_AtomIJNSA_4SM904GMMA26MMA_64x128x16_F32F16F16_SSILNSQ_5MajorE1ELSS_1ELNSQ_7ScaleInE1ELST_1EEEEEENSA_6LayoutISE_NSB_IJNSC_ILi0EEESX_SX_EEEEENSB_IJNSA_10UnderscoreES10_S10_EEEEENS7_6detail26Sm90ImplicitGemmTileTraitsINSA_13SM90_TMA_LOADENSA_14ComposedLayoutINSA_7SwizzleILi3ELi4ELi3EEENSA_18smem_ptr_flag_bitsILi16EEENSW_INSB_IJNSB_IJSJ_NSC_ILi2EEEEEENSB_IJNSC_ILi8EEES1D_EEENSB_IJSD_NSC_ILi7EEEEEEEEENSB_IJNSB_IJSD_NSC_ILi4096EEEEEENSB_IJSJ_NSC_ILi512EEEEEENSB_IJSX_NSC_ILi8192EEEEEEEEEEEEEvEENS14_INSA_20SM90_TMA_LOAD_IM2COLES1Q_vEEEENS_8epilogue10collective6detail29Sm90TmaWarpSpecializedAdapterINS1W_15DefaultEpilogueISM_NSB_IJlNSB_IJSD_lllEEESX_EEES21_NS1V_6thread17LinearCombinationISM_Li1EffLNS22_9ScaleType4KindE0ELNS_15FloatRoundStyleE2ESM_EENS_4gemm15EpilogueDefaultEEEEEvvEEEEvNT_6ParamsE)
        /*0014*/ 	.word	0x00000000


	//----- nvinfo : EIATTR_MIN_STACK_SIZE
	.align		4
.L_14:
        /*0018*/ 	.byte	0x04, 0x12
        /*001a*/ 	.short	(.L_16 - .L_15)
	.align		4
.L_15:
        /*001c*/ 	.word	index@(_ZN7cutlass13device_kernelINS_4conv6kernel13ConvUniversalINS1_16ConvProblemShapeILNS1_8OperatorE2ELi3EEENS1_10collective14CollectiveConvINS1_46MainloopSm90TmaGmmaWarpSpecializedImplicitGemmILS5_2ELi7ELi3EN4cute5tupleIJNSA_1CILi1EEESD_SD_EEENS1_36KernelImplicitTmaWarpSpecializedSm90ELi1EEENSB_IJNSC_ILi128EEENSB_IJSH_EEENSB_IJNSC_ILi64EEEEEEEEENS_6half_tESM_NSA_8TiledMMAINSA_8MMA_AtomIJNSA_4SM904GMMA26MMA_64x128x16_F32F16F16_SSILNSQ_5MajorE1ELSS_1ELNSQ_7ScaleInE1ELST_1EEEEEENSA_6LayoutISE_NSB_IJNSC_ILi0EEESX_SX_EEEEENSB_IJNSA_10UnderscoreES10_S10_EEEEENS7_6detail26Sm90ImplicitGemmTileTraitsINSA_13SM90_TMA_LOADENSA_14ComposedLayoutINSA_7SwizzleILi3ELi4ELi3EEENSA_18smem_ptr_flag_bitsILi16EEENSW_INSB_IJNSB_IJSJ_NSC_ILi2EEEEEENSB_IJNSC_ILi8EEES1D_EEENSB_IJSD_NSC_ILi7EEEEEEEEENSB_IJNSB_IJSD_NSC_ILi4096EEEEEENSB_IJSJ_NSC_ILi512EEEEEENSB_IJSX_NSC_ILi8192EEEEEEEEEEEEEvEENS14_INSA_20SM90_TMA_LOAD_IM2COLES1Q_vEEEENS_8epilogue10collective6detail29Sm90TmaWarpSpecializedAdapterINS1W_15DefaultEpilogueISM_NSB_IJlNSB_IJSD_lllEEESX_EEES21_NS1V_6thread17LinearCombinationISM_Li1EffLNS22_9ScaleType4KindE0ELNS_15FloatRoundStyleE2ESM_EENS_4gemm15EpilogueDefaultEEEEEvvEEEEvNT_6ParamsE)
        /*0020*/ 	.word	0x00000000
.L_16:


//--------------------- .nv.compat                --------------------------
	.section	.nv.compat,"",@"SHT_CUDA_COMPAT_INFO"
	.align	4
        /*0000*/ 	.byte	0x02, 0x09, 0x01, 0x00, 0x02, 0x02, 0x04, 0x00, 0x02, 0x05, 0x05, 0x00, 0x03, 0x07, 0x01, 0x01
        /*0010*/ 	.byte	0x02, 0x03, 0x01, 0x00, 0x02, 0x06, 0x01, 0x00, 0x04, 0x0b, 0x08, 0x00, 0x00, 0x00, 0x00, 0x00
        /*0020*/ 	.byte	0x00, 0x00, 0x00, 0x00


//--------------------- .nv.info._ZN7cutlass13device_kernelINS_4conv6kernel13ConvUniversalINS1_16ConvProblemShapeILNS1_8OperatorE2ELi3EEENS1_10collective14CollectiveConvINS1_46MainloopSm90TmaGmmaWarpSpecializedImplicitGemmILS5_2ELi7ELi3EN4cute5tupleIJNSA_1CILi1EEESD_SD_EEENS1_36KernelImplicitTmaWarpSpecializedSm90ELi1EEENSB_IJNSC_ILi128EEENSB_IJSH_EEENSB_IJNSC_ILi64EEEEEEEEENS_6half_tESM_NSA_8TiledMMAINSA_8MMA_AtomIJNSA_4SM904GMMA26MMA_64x128x16_F32F16F16_SSILNSQ_5MajorE1ELSS_1ELNSQ_7ScaleInE1ELST_1EEEEEENSA_6LayoutISE_NSB_IJNSC_ILi0EEESX_SX_EEEEENSB_IJNSA_10UnderscoreES10_S10_EEEEENS7_6detail26Sm90ImplicitGemmTileTraitsINSA_13SM90_TMA_LOADENSA_14ComposedLayoutINSA_7SwizzleILi3ELi4ELi3EEENSA_18smem_ptr_flag_bitsILi16EEENSW_INSB_IJNSB_IJSJ_NSC_ILi2EEEEEENSB_IJNSC_ILi8EEES1D_EEENSB_IJSD_NSC_ILi7EEEEEEEEENSB_IJNSB_IJSD_NSC_ILi4096EEEEEENSB_IJSJ_NSC_ILi512EEEEEENSB_IJSX_NSC_ILi8192EEEEEEEEEEEEEvEENS14_INSA_20SM90_TMA_LOAD_IM2COLES1Q_vEEEENS_8epilogue10collective6detail29Sm90TmaWarpSpecializedAdapterINS1W_15DefaultEpilogueISM_NSB_IJlNSB_IJSD_lllEEESX_EEES21_NS1V_6thread17LinearCombinationISM_Li1EffLNS22_9ScaleType4KindE0ELNS_15FloatRoundStyleE2ESM_EENS_4gemm15EpilogueDefaultEEEEEvvEEEEvNT_6ParamsE --------------------------
	.section	.nv.info._ZN7cutlass13device_kernelINS_4conv6kernel13ConvUniversalINS1_16ConvProblemShapeILNS1_8OperatorE2ELi3EEENS1_10collective14CollectiveConvINS1_46MainloopSm90TmaGmmaWarpSpecializedImplicitGemmILS5_2ELi7ELi3EN4cute5tupleIJNSA_1CILi1EEESD_SD_EEENS1_36KernelImplicitTmaWarpSpecializedSm90ELi1EEENSB_IJNSC_ILi128EEENSB_IJSH_EEENSB_IJNSC_ILi64EEEEEEEEENS_6half_tESM_NSA_8TiledMMAINSA_8MMA_AtomIJNSA_4SM904GMMA26MMA_64x128x16_F32F16F16_SSILNSQ_5MajorE1ELSS_1ELNSQ_7ScaleInE1ELST_1EEEEEENSA_6LayoutISE_NSB_IJNSC_ILi0EEESX_SX_EEEEENSB_IJNSA_10UnderscoreES10_S10_EEEEENS7_6detail26Sm90ImplicitGemmTileTraitsINSA_13SM90_TMA_LOADENSA_14ComposedLayoutINSA_7SwizzleILi3ELi4ELi3EEENSA_18smem_ptr_flag_bitsILi16EEENSW_INSB_IJNSB_IJSJ_NSC_ILi2EEEEEENSB_IJNSC_ILi8EEES1D_EEENSB_IJSD_NSC_ILi7EEEEEEEEENSB_IJNSB_IJSD_NSC_ILi4096EEEEEENSB_IJSJ_NSC_ILi512EEEEEENSB_IJSX_NSC_ILi8192EEEEEEEEEEEEEvEENS14_INSA_20SM90_TMA_LOAD_IM2COLES1Q_vEEEENS_8epilogue10collective6detail29Sm90TmaWarpSpecializedAdapterINS1W_15DefaultEpilogueISM_NSB_IJlNSB_IJSD_lllEEESX_EEES21_NS1V_6thread17LinearCombinationISM_Li1EffLNS22_9ScaleType4KindE0ELNS_15FloatRoundStyleE2ESM_EENS_4gemm15EpilogueDefaultEEEEEvvEEEEvNT_6ParamsE,"",@"SHT_CUDA_INFO"
	.sectionflags	@""
	.align	4


	//----- nvinfo : EIATTR_CUDA_API_VERSION
	.align		4
        /*0000*/ 	.byte	0x04, 0x37
        /*0002*/ 	.short	(.L_18 - .L_17)
.L_17:
        /*0004*/ 	.word	0x00000082


	//----- nvinfo : EIATTR_KPARAM_INFO
	.align		4
.L_18:
        /*0008*/ 	.byte	0x04, 0x17
        /*000a*/ 	.short	(.L_20 - .L_19)
.L_19:
        /*000c*/ 	.word	0x00000000
        /*0010*/ 	.short	0x0000
        /*0012*/ 	.short	0x0070
        /*0014*/ 	.byte	0x00, 0xf0, 0x01, 0x10


	//----- nvinfo : EIATTR_SPARSE_MMA_MASK
	.align		4
.L_20:
        /*0018*/ 	.byte	0x03, 0x50
        /*001a*/ 	.short	0x0000


	//----- nvinfo : EIATTR_MAXREG_COUNT
	.align		4
        /*001c*/ 	.byte	0x03, 0x1b
        /*001e*/ 	.short	0x00ff


	//----- nvinfo : EIATTR_NUM_BARRIERS
	.align		4
        /*0020*/ 	.byte	0x02, 0x4c
        /*0022*/ 	.byte	0x01
	.zero		1


	//----- nvinfo : EIATTR_MERCURY_ISA_VERSION
	.align		4
        /*0024*/ 	.byte	0x03, 0x5f
        /*0026*/ 	.short	0x0101


	//----- nvinfo : EIATTR_COOP_GROUP_MASK_REGIDS
	.align		4
        /*0028*/ 	.byte	0x04, 0x29
        /*002a*/ 	.short	(.L_22 - .L_21)


	//   ....[0]....
.L_21:
        /*002c*/ 	.word	0xffffffff


	//   ....[1]....
        /*0030*/ 	.word	0xffffffff


	//   ....[2]....
        /*0034*/ 	.word	0xffffffff


	//----- nvinfo : EIATTR_COOP_GROUP_INSTR_OFFSETS
	.align		4
.L_22:
        /*0038*/ 	.byte	0x04, 0x28
        /*003a*/ 	.short	(.L_24 - .L_23)


	//   ....[0]....
.L_23:
        /*003c*/ 	.word	0x00000060


	//   ....[1]....
        /*0040*/ 	.word	0x00000070


	//   ....[2]....
        /*0044*/ 	.word	0x00000130


	//----- nvinfo : EIATTR_MBARRIER_INSTR_OFFSETS
	.align		4
.L_24:
        /*0048*/ 	.byte	0x04, 0x39
        /*004a*/ 	.short	(.L_26 - .L_25)


	//   ....[0]....
.L_25:
        /*004c*/ 	.word	0x00000250
        /*0050*/ 	.word	0x000000ff
        /*0054*/ 	.word	0x00038000
        /*0058*/ 	.short	0x0100
        /*005a*/ 	.byte	0x08
	.zero		1


	//   ....[1]....
        /*005c*/ 	.word	0x00000260
        /*0060*/ 	.word	0x000000ff
        /*0064*/ 	.word	0x00038038
        /*0068*/ 	.short	0x0100
        /*006a*/ 	.byte	0x08
	.zero		1


	//   ....[2]....
        /*006c*/ 	.word	0x00000270
        /*0070*/ 	.word	0x000000ff
        /*0074*/ 	.word	0x00038008
        /*0078*/ 	.short	0x0100
        /*007a*/ 	.byte	0x08
	.zero		1


	//   ....[3]....
        /*007c*/ 	.word	0x00000280
        /*0080*/ 	.word	0x000000ff
        /*0084*/ 	.word	0x00038040
        /*0088*/ 	.short	0x0100
        /*008a*/ 	.byte	0x08
	.zero		1


	//   ....[4]....
        /*008c*/ 	.word	0x00000290
        /*0090*/ 	.word	0x000000ff
        /*0094*/ 	.word	0x00038010
        /*0098*/ 	.short	0x0100
        /*009a*/ 	.byte	0x08
	.zero		1


	//   ....[5]....
        /*009c*/ 	.word	0x000002a0
        /*00a0*/ 	.word	0x000000ff
        /*00a4*/ 	.word	0x00038048
        /*00a8*/ 	.short	0x0100
        /*00aa*/ 	.byte	0x08
	.zero		1


	//   ....[6]....
        /*00ac*/ 	.word	0x000002b0
        /*00b0*/ 	.word	0x000000ff
        /*00b4*/ 	.word	0x00038018
        /*00b8*/ 	.short	0x0100
        /*00ba*/ 	.byte	0x08
	.zero		1


	//   ....[7]....
        /*00bc*/ 	.word	0x000002c0
        /*00c0*/ 	.word	0x000000ff
        /*00c4*/ 	.word	0x00038050
        /*00c8*/ 	.short	0x0100
        /*00ca*/ 	.byte	0x08
	.zero		1


	//   ....[8]....
        /*00cc*/ 	.word	0x000002d0
        /*00d0*/ 	.word	0x000000ff
        /*00d4*/ 	.word	0x00038020
        /*00d8*/ 	.short	0x0100
        /*00da*/ 	.byte	0x08
	.zero		1


	//   ....[9]....
        /*00dc*/ 	.word	0x000002e0
        /*00e0*/ 	.word	0x000000ff
        /*00e4*/ 	.word	0x00038058
        /*00e8*/ 	.short	0x0100
        /*00ea*/ 	.byte	0x08
	.zero		1


	//   ....[10]....
        /*00ec*/ 	.word	0x000002f0
        /*00f0*/ 	.word	0x000000ff
        /*00f4*/ 	.word	0x00038028
        /*00f8*/ 	.short	0x0100
        /*00fa*/ 	.byte	0x08
	.zero		1


	//   ....[11]....
        /*00fc*/ 	.word	0x00000300
        /*0100*/ 	.word	0x000000ff
        /*0104*/ 	.word	0x00038060
        /*0108*/ 	.short	0x0100
        /*010a*/ 	.byte	0x08
	.zero		1


	//   ....[12]....
        /*010c*/ 	.word	0x00000310
        /*0110*/ 	.word	0x000000ff
        /*0114*/ 	.word	0x00038030
        /*0118*/ 	.short	0x0100
        /*011a*/ 	.byte	0x08
	.zero		1


	//   ....[13]....
        /*011c*/ 	.word	0x00000320
        /*0120*/ 	.word	0x000000ff
        /*0124*/ 	.word	0x00038068
        /*0128*/ 	.short	0x0100
        /*012a*/ 	.byte	0x08
	.zero		1


	//   ....[14]....
        /*012c*/ 	.word	0x00001110
        /*0130*/ 	.word	0x00000005
        /*0134*/ 	.word	0x00038000
        /*0138*/ 	.short	0x010a
        /*013a*/ 	.byte	0x3f
	.zero		1


	//   ....[15]....
        /*013c*/ 	.word	0x00001550
        /*0140*/ 	.word	0x00000006
        /*0144*/ 	.word	0x00038000
        /*0148*/ 	.short	0x010a
        /*014a*/ 	.byte	0x3f
	.zero		1


	//   ....[16]....
        /*014c*/ 	.word	0x00001830
        /*0150*/ 	.word	0x000000ff
        /*0154*/ 	.word	0x00000000
        /*0158*/ 	.short	0x0101
        /*015a*/ 	.byte	0x08
	.zero		1


	//   ....[17]....
        /*015c*/ 	.word	0x00001a60
        /*0160*/ 	.word	0x00000004
        /*0164*/ 	.word	0x00000000
        /*0168*/ 	.short	0x0101
        /*016a*/ 	.byte	0x3f
	.zero		1


	//   ....[18]....
        /*016c*/ 	.word	0x0000b240
        /*0170*/ 	.word	0x00000005
        /*0174*/ 	.word	0x00038038
        /*0178*/ 	.short	0x010a
        /*017a*/ 	.byte	0x3f
	.zero		1


	//   ....[19]....
        /*017c*/ 	.word	0x0000bad0
        /*0180*/ 	.word	0x00000004
        /*0184*/ 	.word	0x00000000
        /*0188*/ 	.short	0x010a
        /*018a*/ 	.byte	0x3f
	.zero		1


	//   ....[20]....
        /*018c*/ 	.word	0x0000bb80
        /*0190*/ 	.word	0x00000000
        /*0194*/ 	.word	0x00000000
        /*0198*/ 	.short	0x010a
        /*019a*/ 	.byte	0x3f
	.zero		1


	//   ....[21]....
        /*019c*/ 	.word	0x0000bc30
        /*01a0*/ 	.word	0x00000000
        /*01a4*/ 	.word	0x00000000
        /*01a8*/ 	.short	0x010a
        /*01aa*/ 	.byte	0x3f
	.zero		1


	//   ....[22]....
        /*01ac*/ 	.word	0x0000bce0
        /*01b0*/ 	.word	0x00000000
        /*01b4*/ 	.word	0x00000000
        /*01b8*/ 	.short	0x010a
        /*01ba*/ 	.byte	0x3f
	.zero		1


	//   ....[23]....
        /*01bc*/ 	.word	0x0000bd90
        /*01c0*/ 	.word	0x00000000
        /*01c4*/ 	.word	0x00000000
        /*01c8*/ 	.short	0x010a
        /*01ca*/ 	.byte	0x3f
	.zero		1


	//   ....[24]....
        /*01cc*/ 	.word	0x0000be40
        /*01d0*/ 	.word	0x00000000
        /*01d4*/ 	.word	0x00000000
        /*01d8*/ 	.short	0x010a
        /*01da*/ 	.byte	0x3f
	.zero		1


	//   ....[25]....
        /*01dc*/ 	.word	0x0000bef0
        /*01e0*/ 	.word	0x00000002
        /*01e4*/ 	.word	0x00000000
        /*01e8*/ 	.short	0x010a
        /*01ea*/ 	.byte	0x3f
	.zero		1


	//----- nvinfo : EIATTR_NUM_MBARRIERS
	.align		4
.L_26:
        /*01ec*/ 	.byte	0x03, 0x38
        /*01ee*/ 	.short	0x000e


	//----- nvinfo : EIATTR_EXIT_INSTR_OFFSETS
	.align		4
        /*01f0*/ 	.byte	0x04, 0x1c
        /*01f2*/ 	.short	(.L_28 - .L_27)


	//   ....[0]....
.L_27:
        /*01f4*/ 	.word	0x00000c40


	//   ....[1]....
        /*01f8*/ 	.word	0x00001c30


	//   ....[2]....
        /*01fc*/ 	.word	0x00001d10


	//   ....[3]....
        /*0200*/ 	.word	0x00001e00


	//   ....[4]....
        /*0204*/ 	.word	0x000085c0


	//   ....[5]....
        /*0208*/ 	.word	0x000085f0


	//   ....[6]....
        /*020c*/ 	.word	0x0000afc0


	//   ....[7]....
        /*0210*/ 	.word	0x0000aff0


	//   ....[8]....
        /*0214*/ 	.word	0x0000b010


	//   ....[9]....
        /*0218*/ 	.word	0x0000b9d0


	//   ....[10]....
        /*021c*/ 	.word	0x0000bf20


	//----- nvinfo : EIATTR_MAX_THREADS
	.align		4
.L_28:
        /*0220*/ 	.byte	0x04, 0x05
        /*0222*/ 	.short	(.L_30 - .L_29)
.L_29:
        /*0224*/ 	.word	0x00000100
        /*0228*/ 	.word	0x00000001
        /*022c*/ 	.word	0x00000001


	//----- nvinfo : EIATTR_CRS_STACK_SIZE
	.align		4
.L_30:
        /*0230*/ 	.byte	0x04, 0x1e
        /*0232*/ 	.short	(.L_32 - .L_31)
.L_31:
        /*0234*/ 	.word	0x00000000


	//----- nvinfo : EIATTR_CBANK_PARAM_SIZE
	.align		4
.L_32:
        /*0238*/ 	.byte	0x03, 0x19
        /*023a*/ 	.short	0x0470


	//----- nvinfo : EIATTR_PARAM_CBANK
	.align		4
        /*023c*/ 	.byte	0x04, 0x0a
        /*023e*/ 	.short	(.L_34 - .L_33)
	.align		4
.L_33:
        /*0240*/ 	.word	index@(.nv.constant0._ZN7cutlass13device_kernelINS_4conv6kernel13ConvUniversalINS1_16ConvProblemShapeILNS1_8OperatorE2ELi3EEENS1_10collective14CollectiveConvINS1_46MainloopSm90TmaGmmaWarpSpecializedImplicitGemmILS5_2ELi7ELi3EN4cute5tupleIJNSA_1CILi1EEESD_SD_EEENS1_36KernelImplicitTmaWarpSpecializedSm90ELi1EEENSB_IJNSC_ILi128EEENSB_IJSH_EEENSB_IJNSC_ILi64EEEEEEEEENS_6half_tESM_NSA_8TiledMMAINSA_8MMA_AtomIJNSA_4SM904GMMA26MMA_64x128x16_F32F16F16_SSILNSQ_5MajorE1ELSS_1ELNSQ_7ScaleInE1ELST_1EEEEEENSA_6LayoutISE_NSB_IJNSC_ILi0EEESX_SX_EEEEENSB_IJNSA_10UnderscoreES10_S10_EEEEENS7_6detail26Sm90ImplicitGemmTileTraitsINSA_13SM90_TMA_LOADENSA_14ComposedLayoutINSA_7SwizzleILi3ELi4ELi3EEENSA_18smem_ptr_flag_bitsILi16EEENSW_INSB_IJNSB_IJSJ_NSC_ILi2EEEEEENSB_IJNSC_ILi8EEES1D_EEENSB_IJSD_NSC_ILi7EEEEEEEEENSB_IJNSB_IJSD_NSC_ILi4096EEEEEENSB_IJSJ_NSC_ILi512EEEEEENSB_IJSX_NSC_ILi8192EEEEEEEEEEEEEvEENS14_INSA_20SM90_TMA_LOAD_IM2COLES1Q_vEEEENS_8epilogue10collective6detail29Sm90TmaWarpSpecializedAdapterINS1W_15DefaultEpilogueISM_NSB_IJlNSB_IJSD_lllEEESX_EEES21_NS1V_6thread17LinearCombinationISM_Li1EffLNS22_9ScaleType4KindE0ELNS_15FloatRoundStyleE2ESM_EENS_4gemm15EpilogueDefaultEEEEEvvEEEEvNT_6ParamsE)
        /*0244*/ 	.short	0x0210
        /*0246*/ 	.short	0x0470


	//----- nvinfo : EIATTR_SW_WAR
	.align		4
.L_34:
        /*0248*/ 	.byte	0x04, 0x36
        /*024a*/ 	.short	(.L_36 - .L_35)
.L_35:
        /*024c*/ 	.word	0x00000008
.L_36:


//--------------------- .nv.callgraph             --------------------------
	.section	.nv.callgraph,"",@"SHT_CUDA_CALLGRAPH"
	.align	4
	.sectionentsize	8
	.align		4
        /*0000*/ 	.word	0x00000000
	.align		4
        /*0004*/ 	.word	0xffffffff
	.align		4
        /*0008*/ 	.word	0x00000000
	.align		4
        /*000c*/ 	.word	0xfffffffe
	.align		4
        /*0010*/ 	.word	0x00000000
	.align		4
        /*0014*/ 	.word	0xfffffffd
	.align		4
        /*0018*/ 	.word	0x00000000
	.align		4
        /*001c*/ 	.word	0xfffffffc


//--------------------- .nv.constant4             --------------------------
	.section	.nv.constant4,"a",@progbits
	.align	8
	.align		8
.nv.constant4:
        /*0000*/ 	.dword	_ZN39_INTERNAL_32e8ee6e_4_k_cu_fdf66de3_30394cuda3std3__45__cpo5beginE
	.align		8
        /*0008*/ 	.dword	_ZN39_INTERNAL_32e8ee6e_4_k_cu_fdf66de3_30394cuda3std3__45__cpo3endE
	.align		8
        /*0010*/ 	.dword	_ZN39_INTERNAL_32e8ee6e_4_k_cu_fdf66de3_30394cuda3std3__45__cpo6cbeginE
	.align		8
        /*0018*/ 	.dword	_ZN39_INTERNAL_32e8ee6e_4_k_cu_fdf66de3_30394cuda3std3__45__cpo4cendE
	.align		8
        /*0020*/ 	.dword	_ZN39_INTERNAL_32e8ee6e_4_k_cu_fdf66de3_30394cuda3std3__441_GLOBAL__N__32e8ee6e_4_k_cu_fdf66de3_30396ignoreE
	.align		8
        /*0028*/ 	.dword	_ZN39_INTERNAL_32e8ee6e_4_k_cu_fdf66de3_30394cuda3std3__419piecewise_constructE
	.align		8
        /*0030*/ 	.dword	_ZN39_INTERNAL_32e8ee6e_4_k_cu_fdf66de3_30394cuda3std3__48in_placeE
	.align		8
        /*0038*/ 	.dword	_ZN39_INTERNAL_32e8ee6e_4_k_cu_fdf66de3_30394cuda3std6ranges3__45__cpo4swapE
	.align		8
        /*0040*/ 	.dword	_ZN39_INTERNAL_32e8ee6e_4_k_cu_fdf66de3_30394cuda3std6ranges3__45__cpo9iter_moveE
	.align		8
        /*0048*/ 	.dword	_ZN39_INTERNAL_32e8ee6e_4_k_cu_fdf66de3_30394cute7productE
	.align		8
        /*0050*/ 	.dword	_ZN39_INTERNAL_32e8ee6e_4_k_cu_fdf66de3_30394cute1_E


//--------------------- .text._ZN7cutlass13device_kernelINS_4conv6kernel13ConvUniversalINS1_16ConvProblemShapeILNS1_8OperatorE2ELi3EEENS1_10collective14CollectiveConvINS1_46MainloopSm90TmaGmmaWarpSpecializedImplicitGemmILS5_2ELi7ELi3EN4cute5tupleIJNSA_1CILi1EEESD_SD_EEENS1_36KernelImplicitTmaWarpSpecializedSm90ELi1EEENSB_IJNSC_ILi128EEENSB_IJSH_EEENSB_IJNSC_ILi64EEEEEEEEENS_6half_tESM_NSA_8TiledMMAINSA_8MMA_AtomIJNSA_4SM904GMMA26MMA_64x128x16_F32F16F16_SSILNSQ_5MajorE1ELSS_1ELNSQ_7ScaleInE1ELST_1EEEEEENSA_6LayoutISE_NSB_IJNSC_ILi0EEESX_SX_EEEEENSB_IJNSA_10UnderscoreES10_S10_EEEEENS7_6detail26Sm90ImplicitGemmTileTraitsINSA_13SM90_TMA_LOADENSA_14ComposedLayoutINSA_7SwizzleILi3ELi4ELi3EEENSA_18smem_ptr_flag_bitsILi16EEENSW_INSB_IJNSB_IJSJ_NSC_ILi2EEEEEENSB_IJNSC_ILi8EEES1D_EEENSB_IJSD_NSC_ILi7EEEEEEEEENSB_IJNSB_IJSD_NSC_ILi4096EEEEEENSB_IJSJ_NSC_ILi512EEEEEENSB_IJSX_NSC_ILi8192EEEEEEEEEEEEEvEENS14_INSA_20SM90_TMA_LOAD_IM2COLES1Q_vEEEENS_8epilogue10collective6detail29Sm90TmaWarpSpecializedAdapterINS1W_15DefaultEpilogueISM_NSB_IJlNSB_IJSD_lllEEESX_EEES21_NS1V_6thread17LinearCombinationISM_Li1EffLNS22_9ScaleType4KindE0ELNS_15FloatRoundStyleE2ESM_EENS_4gemm15EpilogueDefaultEEEEEvvEEEEvNT_6ParamsE --------------------------
	.section	.text._ZN7cutlass13device_kernelINS_4conv6kernel13ConvUniversalINS1_16ConvProblemShapeILNS1_8OperatorE2ELi3EEENS1_10collective14CollectiveConvINS1_46MainloopSm90TmaGmmaWarpSpecializedImplicitGemmILS5_2ELi7ELi3EN4cute5tupleIJNSA_1CILi1EEESD_SD_EEENS1_36KernelImplicitTmaWarpSpecializedSm90ELi1EEENSB_IJNSC_ILi128EEENSB_IJSH_EEENSB_IJNSC_ILi64EEEEEEEEENS_6half_tESM_NSA_8TiledMMAINSA_8MMA_AtomIJNSA_4SM904GMMA26MMA_64x128x16_F32F16F16_SSILNSQ_5MajorE1ELSS_1ELNSQ_7ScaleInE1ELST_1EEEEEENSA_6LayoutISE_NSB_IJNSC_ILi0EEESX_SX_EEEEENSB_IJNSA_10UnderscoreES10_S10_EEEEENS7_6detail26Sm90ImplicitGemmTileTraitsINSA_13SM90_TMA_LOADENSA_14ComposedLayoutINSA_7SwizzleILi3ELi4ELi3EEENSA_18smem_ptr_flag_bitsILi16EEENSW_INSB_IJNSB_IJSJ_NSC_ILi2EEEEEENSB_IJNSC_ILi8EEES1D_EEENSB_IJSD_NSC_ILi7EEEEEEEEENSB_IJNSB_IJSD_NSC_ILi4096EEEEEENSB_IJSJ_NSC_ILi512EEEEEENSB_IJSX_NSC_ILi8192EEEEEEEEEEEEEvEENS14_INSA_20SM90_TMA_LOAD_IM2COLES1Q_vEEEENS_8epilogue10collective6detail29Sm90TmaWarpSpecializedAdapterINS1W_15DefaultEpilogueISM_NSB_IJlNSB_IJSD_lllEEESX_EEES21_NS1V_6thread17LinearCombinationISM_Li1EffLNS22_9ScaleType4KindE0ELNS_15FloatRoundStyleE2ESM_EENS_4gemm15EpilogueDefaultEEEEEvvEEEEvNT_6ParamsE,"ax",@progbits
	.align	128
.text._ZN7cutlass13device_kernelINS_4conv6kernel13ConvUniversalINS1_16ConvProblemShapeILNS1_8OperatorE2ELi3EEENS1_10collective14CollectiveConvINS1_46MainloopSm90TmaGmmaWarpSpecializedImplicitGemmILS5_2ELi7ELi3EN4cute5tupleIJNSA_1CILi1EEESD_SD_EEENS1_36KernelImplicitTmaWarpSpecializedSm90ELi1EEENSB_IJNSC_ILi128EEENSB_IJSH_EEENSB_IJNSC_ILi64EEEEEEEEENS_6half_tESM_NSA_8TiledMMAINSA_8MMA_AtomIJNSA_4SM904GMMA26MMA_64x128x16_F32F16F16_SSILNSQ_5MajorE1ELSS_1ELNSQ_7ScaleInE1ELST_1EEEEEENSA_6LayoutISE_NSB_IJNSC_ILi0EEESX_SX_EEEEENSB_IJNSA_10UnderscoreES10_S10_EEEEENS7_6detail26Sm90ImplicitGemmTileTraitsINSA_13SM90_TMA_LOADENSA_14ComposedLayoutINSA_7SwizzleILi3ELi4ELi3EEENSA_18smem_ptr_flag_bitsILi16EEENSW_INSB_IJNSB_IJSJ_NSC_ILi2EEEEEENSB_IJNSC_ILi8EEES1D_EEENSB_IJSD_NSC_ILi7EEEEEEEEENSB_IJNSB_IJSD_NSC_ILi4096EEEEEENSB_IJSJ_NSC_ILi512EEEEEENSB_IJSX_NSC_ILi8192EEEEEEEEEEEEEvEENS14_INSA_20SM90_TMA_LOAD_IM2COLES1Q_vEEEENS_8epilogue10collective6detail29Sm90TmaWarpSpecializedAdapterINS1W_15DefaultEpilogueISM_NSB_IJlNSB_IJSD_lllEEESX_EEES21_NS1V_6thread17LinearCombinationISM_Li1EffLNS22_9ScaleType4KindE0ELNS_15FloatRoundStyleE2ESM_EENS_4gemm15EpilogueDefaultEEEEEvvEEEEvNT_6ParamsE:
        .type           _ZN7cutlass13device_kernelINS_4conv6kernel13ConvUniversalINS1_16ConvProblemShapeILNS1_8OperatorE2ELi3EEENS1_10collective14CollectiveConvINS1_46MainloopSm90TmaGmmaWarpSpecializedImplicitGemmILS5_2ELi7ELi3EN4cute5tupleIJNSA_1CILi1EEESD_SD_EEENS1_36KernelImplicitTmaWarpSpecializedSm90ELi1EEENSB_IJNSC_ILi128EEENSB_IJSH_EEENSB_IJNSC_ILi64EEEEEEEEENS_6half_tESM_NSA_8TiledMMAINSA_8MMA_AtomIJNSA_4SM904GMMA26MMA_64x128x16_F32F16F16_SSILNSQ_5MajorE1ELSS_1ELNSQ_7ScaleInE1ELST_1EEEEEENSA_6LayoutISE_NSB_IJNSC_ILi0EEESX_SX_EEEEENSB_IJNSA_10UnderscoreES10_S10_EEEEENS7_6detail26Sm90ImplicitGemmTileTraitsINSA_13SM90_TMA_LOADENSA_14ComposedLayoutINSA_7SwizzleILi3ELi4ELi3EEENSA_18smem_ptr_flag_bitsILi16EEENSW_INSB_IJNSB_IJSJ_NSC_ILi2EEEEEENSB_IJNSC_ILi8EEES1D_EEENSB_IJSD_NSC_ILi7EEEEEEEEENSB_IJNSB_IJSD_NSC_ILi4096EEEEEENSB_IJSJ_NSC_ILi512EEEEEENSB_IJSX_NSC_ILi8192EEEEEEEEEEEEEvEENS14_INSA_20SM90_TMA_LOAD_IM2COLES1Q_vEEEENS_8epilogue10collective6detail29Sm90TmaWarpSpecializedAdapterINS1W_15DefaultEpilogueISM_NSB_IJlNSB_IJSD_lllEEESX_EEES21_NS1V_6thread17LinearCombinationISM_Li1EffLNS22_9ScaleType4KindE0ELNS_15FloatRoundStyleE2ESM_EENS_4gemm15EpilogueDefaultEEEEEvvEEEEvNT_6ParamsE,@function
        .size           _ZN7cutlass13device_kernelINS_4conv6kernel13ConvUniversalINS1_16ConvProblemShapeILNS1_8OperatorE2ELi3EEENS1_10collective14CollectiveConvINS1_46MainloopSm90TmaGmmaWarpSpecializedImplicitGemmILS5_2ELi7ELi3EN4cute5tupleIJNSA_1CILi1EEESD_SD_EEENS1_36KernelImplicitTmaWarpSpecializedSm90ELi1EEENSB_IJNSC_ILi128EEENSB_IJSH_EEENSB_IJNSC_ILi64EEEEEEEEENS_6half_tESM_NSA_8TiledMMAINSA_8MMA_AtomIJNSA_4SM904GMMA26MMA_64x128x16_F32F16F16_SSILNSQ_5MajorE1ELSS_1ELNSQ_7ScaleInE1ELST_1EEEEEENSA_6LayoutISE_NSB_IJNSC_ILi0EEESX_SX_EEEEENSB_IJNSA_10UnderscoreES10_S10_EEEEENS7_6detail26Sm90ImplicitGemmTileTraitsINSA_13SM90_TMA_LOADENSA_14ComposedLayoutINSA_7SwizzleILi3ELi4ELi3EEENSA_18smem_ptr_flag_bitsILi16EEENSW_INSB_IJNSB_IJSJ_NSC_ILi2EEEEEENSB_IJNSC_ILi8EEES1D_EEENSB_IJSD_NSC_ILi7EEEEEEEEENSB_IJNSB_IJSD_NSC_ILi4096EEEEEENSB_IJSJ_NSC_ILi512EEEEEENSB_IJSX_NSC_ILi8192EEEEEEEEEEEEEvEENS14_INSA_20SM90_TMA_LOAD_IM2COLES1Q_vEEEENS_8epilogue10collective6detail29Sm90TmaWarpSpecializedAdapterINS1W_15DefaultEpilogueISM_NSB_IJlNSB_IJSD_lllEEESX_EEES21_NS1V_6thread17LinearCombinationISM_Li1EffLNS22_9ScaleType4KindE0ELNS_15FloatRoundStyleE2ESM_EENS_4gemm15EpilogueDefaultEEEEEvvEEEEvNT_6ParamsE,(.L_x_288 - _ZN7cutlass13device_kernelINS_4conv6kernel13ConvUniversalINS1_16ConvProblemShapeILNS1_8OperatorE2ELi3EEENS1_10collective14CollectiveConvINS1_46MainloopSm90TmaGmmaWarpSpecializedImplicitGemmILS5_2ELi7ELi3EN4cute5tupleIJNSA_1CILi1EEESD_SD_EEENS1_36KernelImplicitTmaWarpSpecializedSm90ELi1EEENSB_IJNSC_ILi128EEENSB_IJSH_EEENSB_IJNSC_ILi64EEEEEEEEENS_6half_tESM_NSA_8TiledMMAINSA_8MMA_AtomIJNSA_4SM904GMMA26MMA_64x128x16_F32F16F16_SSILNSQ_5MajorE1ELSS_1ELNSQ_7ScaleInE1ELST_1EEEEEENSA_6LayoutISE_NSB_IJNSC_ILi0EEESX_SX_EEEEENSB_IJNSA_10UnderscoreES10_S10_EEEEENS7_6detail26Sm90ImplicitGemmTileTraitsINSA_13SM90_TMA_LOADENSA_14ComposedLayoutINSA_7SwizzleILi3ELi4ELi3EEENSA_18smem_ptr_flag_bitsILi16EEENSW_INSB_IJNSB_IJSJ_NSC_ILi2EEEEEENSB_IJNSC_ILi8EEES1D_EEENSB_IJSD_NSC_ILi7EEEEEEEEENSB_IJNSB_IJSD_NSC_ILi4096EEEEEENSB_IJSJ_NSC_ILi512EEEEEENSB_IJSX_NSC_ILi8192EEEEEEEEEEEEEvEENS14_INSA_20SM90_TMA_LOAD_IM2COLES1Q_vEEEENS_8epilogue10collective6detail29Sm90TmaWarpSpecializedAdapterINS1W_15DefaultEpilogueISM_NSB_IJlNSB_IJSD_lllEEESX_EEES21_NS1V_6thread17LinearCombinationISM_Li1EffLNS22_9ScaleType4KindE0ELNS_15FloatRoundStyleE2ESM_EENS_4gemm15EpilogueDefaultEEEEEvvEEEEvNT_6ParamsE)
        .other          _ZN7cutlass13device_kernelINS_4conv6kernel13ConvUniversalINS1_16ConvProblemShapeILNS1_8OperatorE2ELi3EEENS1_10collective14CollectiveConvINS1_46MainloopSm90TmaGmmaWarpSpecializedImplicitGemmILS5_2ELi7ELi3EN4cute5tupleIJNSA_1CILi1EEESD_SD_EEENS1_36KernelImplicitTmaWarpSpecializedSm90ELi1EEENSB_IJNSC_ILi128EEENSB_IJSH_EEENSB_IJNSC_ILi64EEEEEEEEENS_6half_tESM_NSA_8TiledMMAINSA_8MMA_AtomIJNSA_4SM904GMMA26MMA_64x128x16_F32F16F16_SSILNSQ_5MajorE1ELSS_1ELNSQ_7ScaleInE1ELST_1EEEEEENSA_6LayoutISE_NSB_IJNSC_ILi0EEESX_SX_EEEEENSB_IJNSA_10UnderscoreES10_S10_EEEEENS7_6detail26Sm90ImplicitGemmTileTraitsINSA_13SM90_TMA_LOADENSA_14ComposedLayoutINSA_7SwizzleILi3ELi4ELi3EEENSA_18smem_ptr_flag_bitsILi16EEENSW_INSB_IJNSB_IJSJ_NSC_ILi2EEEEEENSB_IJNSC_ILi8EEES1D_EEENSB_IJSD_NSC_ILi7EEEEEEEEENSB_IJNSB_IJSD_NSC_ILi4096EEEEEENSB_IJSJ_NSC_ILi512EEEEEENSB_IJSX_NSC_ILi8192EEEEEEEEEEEEEvEENS14_INSA_20SM90_TMA_LOAD_IM2COLES1Q_vEEEENS_8epilogue10collective6detail29Sm90TmaWarpSpecializedAdapterINS1W_15DefaultEpilogueISM_NSB_IJlNSB_IJSD_lllEEESX_EEES21_NS1V_6thread17LinearCombinationISM_Li1EffLNS22_9ScaleType4KindE0ELNS_15FloatRoundStyleE2ESM_EENS_4gemm15EpilogueDefaultEEEEEvvEEEEvNT_6ParamsE,@"STO_CUDA_ENTRY STV_DEFAULT"
_ZN7cutlass13device_kernelINS_4conv6kernel13ConvUniversalINS1_16ConvProblemShapeILNS1_8OperatorE2ELi3EEENS1_10collective14CollectiveConvINS1_46MainloopSm90TmaGmmaWarpSpecializedImplicitGemmILS5_2ELi7ELi3EN4cute5tupleIJNSA_1CILi1EEESD_SD_EEENS1_36KernelImplicitTmaWarpSpecializedSm90ELi1EEENSB_IJNSC_ILi128EEENSB_IJSH_EEENSB_IJNSC_ILi64EEEEEEEEENS_6half_tESM_NSA_8TiledMMAINSA_8MMA_AtomIJNSA_4SM904GMMA26MMA_64x128x16_F32F16F16_SSILNSQ_5MajorE1ELSS_1ELNSQ_7ScaleInE1ELST_1EEEEEENSA_6LayoutISE_NSB_IJNSC_ILi0EEESX_SX_EEEEENSB_IJNSA_10UnderscoreES10_S10_EEEEENS7_6detail26Sm90ImplicitGemmTileTraitsINSA_13SM90_TMA_LOADENSA_14ComposedLayoutINSA_7SwizzleILi3ELi4ELi3EEENSA_18smem_ptr_flag_bitsILi16EEENSW_INSB_IJNSB_IJSJ_NSC_ILi2EEEEEENSB_IJNSC_ILi8EEES1D_EEENSB_IJSD_NSC_ILi7EEEEEEEEENSB_IJNSB_IJSD_NSC_ILi4096EEEEEENSB_IJSJ_NSC_ILi512EEEEEENSB_IJSX_NSC_ILi8192EEEEEEEEEEEEEvEENS14_INSA_20SM90_TMA_LOAD_IM2COLES1Q_vEEEENS_8epilogue10collective6detail29Sm90TmaWarpSpecializedAdapterINS1W_15DefaultEpilogueISM_NSB_IJlNSB_IJSD_lllEEESX_EEES21_NS1V_6thread17LinearCombinationISM_Li1EffLNS22_9ScaleType4KindE0ELNS_15FloatRoundStyleE2ESM_EENS_4gemm15EpilogueDefaultEEEEEvvEEEEvNT_6ParamsE:
[----:B------:R-:W-:Y:S01]  /*0000*/  LDC R1, c[0x0][0x28] ;  /* 0x00000a00ff017b82 */ /* 0x000fe20000000800 */
[----:B------:R-:W0:Y:S01]  /*0010*/  S2R R12, SR_TID.X ;  /* 0x00000000000c7919 */ /* 0x000e220000002100 */
[----:B------:R-:W-:Y:S01]  /*0020*/  ELECT P0, URZ, PT ;  /* 0x00000000003f782f */ /* 0x000fe20003800000 */
[----:B------:R-:W-:Y:S01]  /*0030*/  BSSY B0, `(.L_x_0) ;  /* 0x000000f000007945 */ /* 0x000fe20003800000 */
[--C-:B0-----:R-:W-:Y:S02]  /*0040*/  SHF.R.U32.HI R0, RZ, 0x5, R12.reuse ;  /* 0x00000005ff007819 */ /* 0x101fe4000001160c */
[----:B------:R-:W-:-:S03]  /*0050*/  SHF.R.U32.HI R3, RZ, 0x7, R12 ;  /* 0x00000007ff037819 */ /* 0x000fc6000001160c */
[----:B------:R-:W0:Y:S04]  /*0060*/  SHFL.IDX PT, R2, R0, RZ, 0x1f ;  /* 0x00001fff00027589 */ /* 0x000e2800000e0000 */
[----:B------:R1:W2:Y:S01]  /*0070*/  SHFL.IDX PT, R7, R3, RZ, 0x1f ;  /* 0x00001fff03077589 */ /* 0x0002a200000e0000 */
[----:B0-----:R-:W-:-:S13]  /*0080*/  ISETP.NE.OR P0, PT, R2, RZ, !P0 ;  /* 0x000000ff0200720c */ /* 0x001fda0004705670 */
[----:B-12---:R-:W-:Y:S05]  /*0090*/  @P0 BRA `(.L_x_1) ;  /* 0x0000000000200947 */ /* 0x006fea0003800000 */
[----:B------:R-:W-:Y:S02]  /*00a0*/  ULDC.64 UR4, c[0x0][0x198] ;  /* 0x0000660000047ab9 */ /* 0x000fe40000000a00 */
[----:B------:R-:W-:Y:S02]  /*00b0*/  UIADD3 UR6, UP0, UR4, 0xf0, URZ ;  /* 0x000000f004067890 */ /* 0x000fe4000ff1e03f */
[----:B------:R-:W-:Y:S02]  /*00c0*/  UIADD3 UR4, UP1, UR4, 0x1f0, URZ ;  /* 0x000001f004047890 */ /* 0x000fe4000ff3e03f */
[----:B------:R-:W-:Y:S02]  /*00d0*/  UIADD3.X UR7, URZ, UR5, URZ, UP0, !UPT ;  /* 0x000000053f077290 */ /* 0x000fe400087fe43f */
[----:B------:R-:W-:-:S07]  /*00e0*/  UIADD3.X UR5, URZ, UR5, URZ, UP1, !UPT ;  /* 0x000000053f057290 */ /* 0x000fce0008ffe43f */
[----:B------:R0:W-:Y:S02]  /*00f0*/  UTMACCTL.PF [UR6] ;  /* 0x00000000060079b9 */ /* 0x0001e40008040000 */
[----:B------:R0:W-:Y:S02]  /*0100*/  UTMACCTL.PF [UR4] ;  /* 0x00000000040079b9 */ /* 0x0001e40008040000 */
[----:B0-----:R-:W-:Y:S01]  /*0110*/  NOP ;  /* 0x0000000000007918 */ /* 0x001fe20000000000 */
.L_x_1:
[----:B------:R-:W-:Y:S05]  /*0120*/  BSYNC B0 ;  /* 0x0000000000007941 */ /* 0x000fea0003800000 */
.L_x_0:
[----:B------:R-:W0:Y:S01]  /*0130*/  SHFL.IDX PT, R0, R0, RZ, 0x1f ;  /* 0x00001fff00007589 */ /* 0x000e2200000e0000 */
[----:B------:R-:W-:-:S04]  /*0140*/  SHF.R.S32.HI R3, RZ, 0x1f, R2 ;  /* 0x0000001fff037819 */ /* 0x000fc80000011402 */
[----:B------:R-:W-:Y:S02]  /*0150*/  LEA.HI R3, R3, R2, RZ, 0x2 ;  /* 0x0000000203037211 */ /* 0x000fe400078f10ff */
[----:B0-----:R-:W-:-:S13]  /*0160*/  ISETP.NE.AND P0, PT, R0, RZ, PT ;  /* 0x000000ff0000720c */ /* 0x001fda0003f05270 */
[----:B------:R-:W-:Y:S05]  /*0170*/  @P0 BRA `(.L_x_2) ;  /* 0x0000000000700947 */ /* 0x000fea0003800000 */
[----:B------:R-:W0:Y:S01]  /*0180*/  S2UR UR8, SR_CgaCtaId ;  /* 0x00000000000879c3 */ /* 0x000e220000008800 */
[----:B------:R-:W-:Y:S01]  /*0190*/  UMOV UR4, 0x400 ;  /* 0x0000040000047882 */ /* 0x000fe20000000000 */
[----:B------:R-:W-:Y:S01]  /*01a0*/  UMOV UR5, 0x1 ;  /* 0x0000000100057882 */ /* 0x000fe20000000000 */
[----:B------:R-:W-:Y:S01]  /*01b0*/  UMOV UR6, 0x80 ;  /* 0x0000008000067882 */ /* 0x000fe20000000000 */
[----:B------:R-:W-:Y:S01]  /*01c0*/  ELECT P0, URZ, PT ;  /* 0x00000000003f782f */ /* 0x000fe20003800000 */
[----:B------:R-:W-:-:S04]  /*01d0*/  UIADD3 UR6, -UR6, 0x100000, URZ ;  /* 0x0010000006067890 */ /* 0x000fc8000fffe13f */
[----:B------:R-:W-:Y:S02]  /*01e0*/  USHF.L.U32 UR7, UR6, 0xb, URZ ;  /* 0x0000000b06077899 */ /* 0x000fe4000800063f */
[----:B------:R-:W-:Y:S02]  /*01f0*/  USHF.L.U32 UR6, UR6, 0x1, URZ ;  /* 0x0000000106067899 */ /* 0x000fe4000800063f */
[----:B0-----:R-:W-:Y:S02]  /*0200*/  ULEA UR8, UR8, UR4, 0x18 ;  /* 0x0000000408087291 */ /* 0x001fe4000f8ec03f */
[----:B------:R-:W-:-:S04]  /*0210*/  UIADD3 UR4, -UR5, 0x100000, URZ ;  /* 0x0010000005047890 */ /* 0x000fc8000fffe13f */
[----:B------:R-:W-:Y:S02]  /*0220*/  USHF.L.U32 UR5, UR4, 0xb, URZ ;  /* 0x0000000b04057899 */ /* 0x000fe4000800063f */
[----:B------:R-:W-:Y:S01]  /*0230*/  USHF.L.U32 UR4, UR4, 0x1, URZ ;  /* 0x0000000104047899 */ /* 0x000fe2000800063f */
[----:B------:R-:W0:Y:S11]  /*0240*/  FENCE.VIEW.ASYNC.S ;  /* 0x00000000000073c6 */ /* 0x000e360000000000 */
[----:B0-----:R0:W1:Y:S01]  /*0250*/  SYNCS.EXCH.64 URZ, [UR8+0x38000], UR4 ;  /* 0x03800004083f75b2 */ /* 0x0010620008000100 */
[----:B------:R0:W2:Y:S01]  /*0260*/  SYNCS.EXCH.64 URZ, [UR8+0x38038], UR6 ;  /* 0x03803806083f75b2 */ /* 0x0000a20008000100 */
[----:B------:R0:W3:Y:S01]  /*0270*/  SYNCS.EXCH.64 URZ, [UR8+0x38008], UR4 ;  /* 0x03800804083f75b2 */ /* 0x0000e20008000100 */
[----:B------:R0:W4:Y:S01]  /*0280*/  SYNCS.EXCH.64 URZ, [UR8+0x38040], UR6 ;  /* 0x03804006083f75b2 */ /* 0x0001220008000100 */
[----:B------:R0:W0:Y:S01]  /*0290*/  SYNCS.EXCH.64 URZ, [UR8+0x38010], UR4 ;  /* 0x03801004083f75b2 */ /* 0x0000220008000100 */
        /* <DEDUP_REMOVED lines=9> */
[----:B------:R-:W-:Y:S01]  /*0330*/  NOP ;  /* 0x0000000000007918 */ /* 0x000fe20000000000 */
.L_x_2:
[----:B0-----:R-:W-:Y:S01]  /*0340*/  ULDC.64 UR4, c[0x0][0x618] ;  /* 0x0001860000047ab9 */ /* 0x001fe20000000a00 */
[----:B------:R-:W-:Y:S01]  /*0350*/  LOP3.LUT R3, R3, 0xfffffffc, RZ, 0xc0, !PT ;  /* 0xfffffffc03037812 */ /* 0x000fe200078ec0ff */
[----:B------:R-:W-:Y:S01]  /*0360*/  NOP ;  /* 0x0000000000007918 */ /* 0x000fe20000000000 */
[----:B------:R-:W-:Y:S01]  /*0370*/  ISETP.NE.U32.AND P0, PT, RZ, UR4, PT ;  /* 0x00000004ff007c0c */ /* 0x000fe2000bf05070 */
[----:B------:R-:W-:Y:S01]  /*0380*/  NOP ;  /* 0x0000000000007918 */ /* 0x000fe20000000000 */
[----:B-1234-:R-:W-:Y:S01]  /*0390*/  BAR.SYNC.DEFER_BLOCKING 0x0 ;  /* 0x0000000000007b1d */ /* 0x01efe20000010000 */
[----:B------:R-:W-:Y:S01]  /*03a0*/  IMAD.IADD R6, R2, 0x1, -R3 ;  /* 0x0000000102067824 */ /* 0x000fe200078e0a03 */
[----:B------:R-:W-:Y:S02]  /*03b0*/  ISETP.NE.AND.EX P0, PT, RZ, UR5, PT, P0 ;  /* 0x00000005ff007c0c */ /* 0x000fe4000bf05300 */
[C---:B------:R-:W-:Y:S02]  /*03c0*/  ISETP.NE.AND P2, PT, R7.reuse, 0x1, PT ;  /* 0x000000010700780c */ /* 0x040fe40003f45270 */
[----:B------:R-:W-:Y:S01]  /*03d0*/  LOP3.LUT P1, RZ, R7, R6, RZ, 0xfc, !PT ;  /* 0x0000000607ff7212 */ /* 0x000fe2000782fcff */
[----:B------:R-:W-:-:S03]  /*03e0*/  ULDC.64 UR12, c[0x0][0x208] ;  /* 0x00008200000c7ab9 */ /* 0x000fc60000000a00 */
[----:B------:R-:W-:-:S04]  /*03f0*/  SEL R3, RZ, 0x1, P1 ;  /* 0x00000001ff037807 */ /* 0x000fc80000800000 */
[----:B------:R-:W-:Y:S01]  /*0400*/  SEL R3, R3, 0x2, P2 ;  /* 0x0000000203037807 */ /* 0x000fe20001000000 */
[----:B------:R-:W-:Y:S06]  /*0410*/  @!P0 BRA `(.L_x_3) ;  /* 0x00000000001c8947 */ /* 0x000fec0003800000 */
[----:B------:R-:W0:Y:S02]  /*0420*/  LDC.64 R4, c[0x0][0x618] ;  /* 0x00018600ff047b82 */ /* 0x000e240000000a00 */
[----:B0-----:R-:W2:Y:S02]  /*0430*/  LDG.E.64 R4, desc[UR12][R4.64] ;  /* 0x0000000c04047981 */ /* 0x001ea4000c1e1b00 */
[----:B--2---:R-:W-:-:S04]  /*0440*/  ISETP.NE.U32.AND P0, PT, R4, RZ, PT ;  /* 0x000000ff0400720c */ /* 0x004fc80003f05070 */
[----:B------:R-:W-:-:S13]  /*0450*/  ISETP.NE.AND.EX P0, PT, R5, RZ, PT, P0 ;  /* 0x000000ff0500720c */ /* 0x000fda0003f05300 */
[----:B------:R-:W-:Y:S05]  /*0460*/  @!P0 BRA `(.L_x_3) ;  /* 0x0000000000088947 */ /* 0x000fea0003800000 */
[----:B------:R2:W5:Y:S01]  /*0470*/  LD.E R0, desc[UR12][R4.64] ;  /* 0x0000000c04007980 */ /* 0x000562000c101900 */
[----:B------:R-:W-:Y:S05]  /*0480*/  BRA `(.L_x_4) ;  /* 0x0000000000207947 */ /* 0x000fea0003800000 */
.L_x_3:
[----:B------:R-:W-:Y:S02]  /*0490*/  ULDC.64 UR4, c[0x0][0x608] ;  /* 0x0001820000047ab9 */ /* 0x000fe40000000a00 */
[----:B------:R-:W-:-:S04]  /*04a0*/  ISETP.NE.U32.AND P0, PT, RZ, UR4, PT ;  /* 0x00000004ff007c0c */ /* 0x000fc8000bf05070 */
[----:B------:R-:W-:-:S13]  /*04b0*/  ISETP.NE.AND.EX P0, PT, RZ, UR5, PT, P0 ;  /* 0x00000005ff007c0c */ /* 0x000fda000bf05300 */
[----:B------:R-:W-:Y:S05]  /*04c0*/  @!P0 BRA `(.L_x_5) ;  /* 0x00000000000c8947 */ /* 0x000fea0003800000 */
[----:B------:R-:W0:Y:S02]  /*04d0*/  LDC.64 R4, c[0x0][0x608] ;  /* 0x00018200ff047b82 */ /* 0x000e240000000a00 */
[----:B0-----:R1:W5:Y:S01]  /*04e0*/  LDG.E R0, desc[UR12][R4.64] ;  /* 0x0000000c04007981 */ /* 0x001362000c1e1900 */
[----:B------:R-:W-:Y:S05]  /*04f0*/  BRA `(.L_x_4) ;  /* 0x0000000000047947 */ /* 0x000fea0003800000 */
.L_x_5:
[----:B------:R-:W0:Y:S02]  /*0500*/  LDC R0, c[0x0][0x600] ;  /* 0x00018000ff007b82 */ /* 0x000e240000000800 */
.L_x_4:
[----:B------:R-:W-:Y:S02]  /*0510*/  ULDC.64 UR4, c[0x0][0x620] ;  /* 0x0001880000047ab9 */ /* 0x000fe40000000a00 */
[----:B------:R-:W-:-:S04]  /*0520*/  ISETP.NE.U32.AND P0, PT, RZ, UR4, PT ;  /* 0x00000004ff007c0c */ /* 0x000fc8000bf05070 */
[----:B------:R-:W-:-:S13]  /*0530*/  ISETP.NE.AND.EX P0, PT, RZ, UR5, PT, P0 ;  /* 0x00000005ff007c0c */ /* 0x000fda000bf05300 */
[----:B------:R-:W-:Y:S05]  /*0540*/  @!P0 BRA `(.L_x_6) ;  /* 0x00000000001c8947 */ /* 0x000fea0003800000 */
[----:B-12---:R-:W1:Y:S02]  /*0550*/  LDC.64 R4, c[0x0][0x620] ;  /* 0x00018800ff047b82 */ /* 0x006e640000000a00 */
[----:B-1----:R-:W2:Y:S02]  /*0560*/  LDG.E.64 R4, desc[UR12][R4.64] ;  /* 0x0000000c04047981 */ /* 0x002ea4000c1e1b00 */
[----:B--2---:R-:W-:-:S04]  /*0570*/  ISETP.NE.U32.AND P0, PT, R4, RZ, PT ;  /* 0x000000ff0400720c */ /* 0x004fc80003f05070 */
[----:B------:R-:W-:-:S13]  /*0580*/  ISETP.NE.AND.EX P0, PT, R5, RZ, PT, P0 ;  /* 0x000000ff0500720c */ /* 0x000fda0003f05300 */
[----:B------:R-:W-:Y:S05]  /*0590*/  @!P0 BRA `(.L_x_6) ;  /* 0x0000000000088947 */ /* 0x000fea0003800000 */
[----:B------:R1:W5:Y:S01]  /*05a0*/  LD.E R2, desc[UR12][R4.64] ;  /* 0x0000000c04027980 */ /* 0x000362000c101900 */
[----:B------:R-:W-:Y:S05]  /*05b0*/  BRA `(.L_x_7) ;  /* 0x0000000000207947 */ /* 0x000fea0003800000 */
.L_x_6:
[----:B------:R-:W-:Y:S02]  /*05c0*/  ULDC.64 UR4, c[0x0][0x610] ;  /* 0x0001840000047ab9 */ /* 0x000fe40000000a00 */
[----:B------:R-:W-:-:S04]  /*05d0*/  ISETP.NE.U32.AND P0, PT, RZ, UR4, PT ;  /* 0x00000004ff007c0c */ /* 0x000fc8000bf05070 */
[----:B------:R-:W-:-:S13]  /*05e0*/  ISETP.NE.AND.EX P0, PT, RZ, UR5, PT, P0 ;  /* 0x00000005ff007c0c */ /* 0x000fda000bf05300 */
[----:B------:R-:W-:Y:S05]  /*05f0*/  @!P0 BRA `(.L_x_8) ;  /* 0x00000000000c8947 */ /* 0x000fea0003800000 */
[----:B-12---:R-:W1:Y:S02]  /*0600*/  LDC.64 R4, c[0x0][0x610] ;  /* 0x00018400ff047b82 */ /* 0x006e640000000a00 */
[----:B-1----:R4:W5:Y:S01]  /*0610*/  LDG.E R2, desc[UR12][R4.64] ;  /* 0x0000000c04027981 */ /* 0x002962000c1e1900 */
[----:B------:R-:W-:Y:S05]  /*0620*/  BRA `(.L_x_7) ;  /* 0x0000000000047947 */ /* 0x000fea0003800000 */
.L_x_8:
[----:B------:R-:W3:Y:S02]  /*0630*/  LDC R2, c[0x0][0x604] ;  /* 0x00018100ff027b82 */ /* 0x000ee40000000800 */
.L_x_7:
[----:B-12-4-:R-:W1:Y:S01]  /*0640*/  LDC R4, c[0x0][0x4d8] ;  /* 0x00013600ff047b82 */ /* 0x016e620000000800 */
[----:B------:R-:W2:Y:S07]  /*0650*/  S2R R13, SR_CTAID.Y ;  /* 0x00000000000d7919 */ /* 0x000eae0000002600 */
[----:B------:R-:W4:Y:S08]  /*0660*/  LDC R23, c[0x0][0x4dc] ;  /* 0x00013700ff177b82 */ /* 0x000f300000000800 */
[----:B------:R-:W0:Y:S01]  /*0670*/  LDC R160, c[0x0][0x4e0] ;  /* 0x00013800ffa07b82 */ /* 0x000e220000000800 */
[----:B-1----:R-:W-:-:S07]  /*0680*/  VIADD R4, R4, 0x7f ;  /* 0x0000007f04047836 */ /* 0x002fce0000000000 */
[----:B------:R-:W1:Y:S01]  /*0690*/  LDC R18, c[0x0][0x294] ;  /* 0x0000a500ff127b82 */ /* 0x000e620000000800 */
[----:B------:R-:W-:Y:S02]  /*06a0*/  SHF.R.S32.HI R5, RZ, 0x1f, R4 ;  /* 0x0000001fff057819 */ /* 0x000fe40000011404 */
[----:B----4-:R-:W-:Y:S02]  /*06b0*/  IABS R16, R23 ;  /* 0x0000001700107213 */ /* 0x010fe40000000000 */
[----:B------:R-:W-:Y:S02]  /*06c0*/  LEA.HI R5, R5, R4, RZ, 0x7 ;  /* 0x0000000405057211 */ /* 0x000fe400078f38ff */
[----:B------:R-:W4:Y:S02]  /*06d0*/  I2F.RP R10, R16 ;  /* 0x00000010000a7306 */ /* 0x000f240000209400 */
[----:B------:R-:W-:-:S04]  /*06e0*/  SHF.R.S32.HI R8, RZ, 0x7, R5 ;  /* 0x00000007ff087819 */ /* 0x000fc80000011405 */
[-C--:B------:R-:W-:Y:S02]  /*06f0*/  IABS R14, R8.reuse ;  /* 0x00000008000e7213 */ /* 0x080fe40000000000 */
[----:B------:R-:W-:Y:S02]  /*0700*/  IABS R15, R8 ;  /* 0x00000008000f7213 */ /* 0x000fe40000000000 */
[----:B------:R-:W2:Y:S08]  /*0710*/  I2F.RP R9, R14 ;  /* 0x0000000e00097306 */ /* 0x000eb00000209400 */
[----:B----4-:R-:W-:Y:S08]  /*0720*/  MUFU.RCP R10, R10 ;  /* 0x0000000a000a7308 */ /* 0x010ff00000001000 */
[----:B--2---:R-:W2:Y:S02]  /*0730*/  MUFU.RCP R9, R9 ;  /* 0x0000000900097308 */ /* 0x004ea40000001000 */
[----:B--2---:R-:W-:Y:S01]  /*0740*/  VIADD R4, R9, 0xffffffe ;  /* 0x0ffffffe09047836 */ /* 0x004fe20000000000 */
[----:B------:R-:W-:-:S05]  /*0750*/  IABS R9, R13 ;  /* 0x0000000d00097213 */ /* 0x000fca0000000000 */
[----:B------:R2:W4:Y:S02]  /*0760*/  F2I.FTZ.U32.TRUNC.NTZ R5, R4 ;  /* 0x0000000400057305 */ /* 0x000524000021f000 */
[----:B--2---:R-:W-:Y:S02]  /*0770*/  IMAD.MOV.U32 R4, RZ, RZ, RZ ;  /* 0x000000ffff047224 */ /* 0x004fe400078e00ff */
[----:B----4-:R-:W-:-:S04]  /*0780*/  IMAD.MOV R11, RZ, RZ, -R5 ;  /* 0x000000ffff0b7224 */ /* 0x010fc800078e0a05 */
[----:B------:R-:W-:-:S04]  /*0790*/  IMAD R11, R11, R14, RZ ;  /* 0x0000000e0b0b7224 */ /* 0x000fc800078e02ff */
[----:B------:R-:W-:-:S04]  /*07a0*/  IMAD.HI.U32 R5, R5, R11, R4 ;  /* 0x0000000b05057227 */ /* 0x000fc800078e0004 */
[----:B------:R-:W-:Y:S01]  /*07b0*/  IMAD.MOV R11, RZ, RZ, -R15 ;  /* 0x000000ffff0b7224 */ /* 0x000fe200078e0a0f */
[----:B0-----:R-:W-:Y:S01]  /*07c0*/  IABS R15, R160 ;  /* 0x000000a0000f7213 */ /* 0x001fe20000000000 */
[----:B------:R-:W-:-:S04]  /*07d0*/  IMAD.HI.U32 R4, R5, R9, RZ ;  /* 0x0000000905047227 */ /* 0x000fc800078e00ff */
[----:B------:R-:W-:Y:S01]  /*07e0*/  IMAD R5, R4, R11, R9 ;  /* 0x0000000b04057224 */ /* 0x000fe200078e0209 */
[----:B------:R-:W-:Y:S01]  /*07f0*/  LOP3.LUT R9, R13, R8, RZ, 0x3c, !PT ;  /* 0x000000080d097212 */ /* 0x000fe200078e3cff */
[----:B------:R-:W-:-:S03]  /*0800*/  VIADD R11, R10, 0xffffffe ;  /* 0x0ffffffe0a0b7836 */ /* 0x000fc60000000000 */
[----:B------:R-:W-:Y:S02]  /*0810*/  ISETP.GT.U32.AND P1, PT, R14, R5, PT ;  /* 0x000000050e00720c */ /* 0x000fe40003f24070 */
[----:B------:R-:W-:-:S11]  /*0820*/  ISETP.GE.AND P2, PT, R9, RZ, PT ;  /* 0x000000ff0900720c */ /* 0x000fd60003f46270 */
[----:B------:R-:W-:Y:S02]  /*0830*/  @!P1 IMAD.IADD R5, R5, 0x1, -R14 ;  /* 0x0000000105059824 */ /* 0x000fe400078e0a0e */
[----:B------:R-:W-:Y:S01]  /*0840*/  @!P1 VIADD R4, R4, 0x1 ;  /* 0x0000000104049836 */ /* 0x000fe20000000000 */
[----:B------:R-:W-:Y:S02]  /*0850*/  ISETP.NE.AND P1, PT, R8, RZ, PT ;  /* 0x000000ff0800720c */ /* 0x000fe40003f25270 */
[----:B------:R-:W-:Y:S02]  /*0860*/  ISETP.GE.U32.AND P0, PT, R5, R14, PT ;  /* 0x0000000e0500720c */ /* 0x000fe40003f06070 */
[----:B------:R-:W0:Y:S11]  /*0870*/  F2I.FTZ.U32.TRUNC.NTZ R5, R11 ;  /* 0x0000000b00057305 */ /* 0x000e36000021f000 */
[----:B------:R-:W-:-:S04]  /*0880*/  @P0 VIADD R4, R4, 0x1 ;  /* 0x0000000104040836 */ /* 0x000fc80000000000 */
[----:B------:R-:W-:Y:S02]  /*0890*/  IMAD.MOV.U32 R14, RZ, RZ, R4 ;  /* 0x000000ffff0e7224 */ /* 0x000fe400078e0004 */
[----:B0-----:R-:W-:Y:S02]  /*08a0*/  IMAD.MOV R9, RZ, RZ, -R5 ;  /* 0x000000ffff097224 */ /* 0x001fe400078e0a05 */
[----:B------:R-:W-:Y:S01]  /*08b0*/  @!P2 IMAD.MOV R14, RZ, RZ, -R14 ;  /* 0x000000ffff0ea224 */ /* 0x000fe200078e0a0e */
[----:B------:R-:W-:Y:S01]  /*08c0*/  @!P1 LOP3.LUT R14, RZ, R8, RZ, 0x33, !PT ;  /* 0x00000008ff0e9212 */ /* 0x000fe200078e33ff */
[----:B------:R-:W-:Y:S02]  /*08d0*/  IMAD R9, R9, R16, RZ ;  /* 0x0000001009097224 */ /* 0x000fe400078e02ff */
[----:B------:R-:W-:Y:S01]  /*08e0*/  IMAD.MOV.U32 R4, RZ, RZ, RZ ;  /* 0x000000ffff047224 */ /* 0x000fe200078e00ff */
[----:B------:R-:W-:-:S03]  /*08f0*/  IABS R10, R14 ;  /* 0x0000000e000a7213 */ /* 0x000fc60000000000 */
[----:B------:R-:W-:-:S04]  /*0900*/  IMAD.HI.U32 R4, R5, R9, R4 ;  /* 0x0000000905047227 */ /* 0x000fc800078e0004 */
[----:B------:R-:W-:Y:S02]  /*0910*/  IMAD.MOV.U32 R5, RZ, RZ, R10 ;  /* 0x000000ffff057224 */ /* 0x000fe400078e000a */
[----:B------:R-:W0:Y:S02]  /*0920*/  I2F.RP R10, R15 ;  /* 0x0000000f000a7306 */ /* 0x000e240000209400 */
[----:B------:R-:W-:-:S04]  /*0930*/  IMAD.HI.U32 R4, R4, R5, RZ ;  /* 0x0000000504047227 */ /* 0x000fc800078e00ff */
[----:B------:R-:W-:-:S04]  /*0940*/  IMAD.MOV R9, RZ, RZ, -R4 ;  /* 0x000000ffff097224 */ /* 0x000fc800078e0a04 */
[----:B------:R-:W-:Y:S01]  /*0950*/  IMAD R5, R16, R9, R5 ;  /* 0x0000000910057224 */ /* 0x000fe200078e0205 */
[----:B------:R-:W-:-:S04]  /*0960*/  LOP3.LUT R9, R14, R23, RZ, 0x3c, !PT ;  /* 0x000000170e097212 */ /* 0x000fc800078e3cff */
[----:B------:R-:W-:Y:S01]  /*0970*/  ISETP.GT.U32.AND P1, PT, R16, R5, PT ;  /* 0x000000051000720c */ /* 0x000fe20003f24070 */
[----:B0-----:R-:W0:Y:S01]  /*0980*/  MUFU.RCP R10, R10 ;  /* 0x0000000a000a7308 */ /* 0x001e220000001000 */
[----:B------:R-:W-:-:S11]  /*0990*/  ISETP.GE.AND P2, PT, R9, RZ, PT ;  /* 0x000000ff0900720c */ /* 0x000fd60003f46270 */
[----:B------:R-:W-:Y:S02]  /*09a0*/  @!P1 IMAD.IADD R5, R5, 0x1, -R16 ;  /* 0x0000000105059824 */ /* 0x000fe400078e0a10 */
[----:B------:R-:W-:Y:S01]  /*09b0*/  @!P1 VIADD R4, R4, 0x1 ;  /* 0x0000000104049836 */ /* 0x000fe20000000000 */
[----:B------:R-:W-:Y:S02]  /*09c0*/  ISETP.NE.AND P1, PT, R23, RZ, PT ;  /* 0x000000ff1700720c */ /* 0x000fe40003f25270 */
[----:B------:R-:W-:Y:S01]  /*09d0*/  ISETP.GE.U32.AND P0, PT, R5, R16, PT ;  /* 0x000000100500720c */ /* 0x000fe20003f06070 */
[----:B0-----:R-:W-:-:S04]  /*09e0*/  VIADD R11, R10, 0xffffffe ;  /* 0x0ffffffe0a0b7836 */ /* 0x001fc80000000000 */
[----:B------:R-:W0:Y:S08]  /*09f0*/  F2I.FTZ.U32.TRUNC.NTZ R5, R11 ;  /* 0x0000000b00057305 */ /* 0x000e30000021f000 */
        /* <DEDUP_REMOVED lines=10> */
[----:B------:R-:W-:Y:S02]  /*0aa0*/  IMAD.MOV R9, RZ, RZ, -R14 ;  /* 0x000000ffff097224 */ /* 0x000fe400078e0a0e */
[----:B------:R-:W-:-:S04]  /*0ab0*/  IMAD.HI.U32 R16, R4, R5, RZ ;  /* 0x0000000504107227 */ /* 0x000fc800078e00ff */
[----:B------:R-:W-:Y:S02]  /*0ac0*/  IMAD.MOV R4, RZ, RZ, -R16 ;  /* 0x000000ffff047224 */ /* 0x000fe400078e0a10 */
[----:B------:R-:W-:Y:S02]  /*0ad0*/  IMAD.MOV R10, RZ, RZ, -R17 ;  /* 0x000000ffff0a7224 */ /* 0x000fe400078e0a11 */
[----:B------:R-:W-:Y:S02]  /*0ae0*/  IMAD R4, R15, R4, R5 ;  /* 0x000000040f047224 */ /* 0x000fe400078e0205 */
[----:B------:R-:W-:Y:S02]  /*0af0*/  IMAD R155, R8, R9, R13 ;  /* 0x00000009089b7224 */ /* 0x000fe400078e020d */
[----:B------:R-:W-:Y:S01]  /*0b00*/  IMAD R23, R23, R10, R14 ;  /* 0x0000000a17177224 */ /* 0x000fe200078e020e */
[----:B------:R-:W-:-:S13]  /*0b10*/  ISETP.GT.U32.AND P1, PT, R15, R4, PT ;  /* 0x000000040f00720c */ /* 0x000fda0003f24070 */
[----:B------:R-:W-:Y:S02]  /*0b20*/  @!P1 IMAD.IADD R4, R4, 0x1, -R15 ;  /* 0x0000000104049824 */ /* 0x000fe400078e0a0f */
[----:B------:R-:W-:Y:S01]  /*0b30*/  @!P1 VIADD R16, R16, 0x1 ;  /* 0x0000000110109836 */ /* 0x000fe20000000000 */
[----:B------:R-:W-:Y:S02]  /*0b40*/  ISETP.NE.AND P1, PT, R160, RZ, PT ;  /* 0x000000ffa000720c */ /* 0x000fe40003f25270 */
[----:B------:R-:W-:Y:S02]  /*0b50*/  ISETP.GE.U32.AND P0, PT, R4, R15, PT ;  /* 0x0000000f0400720c */ /* 0x000fe40003f06070 */
[----:B------:R-:W-:-:S04]  /*0b60*/  LOP3.LUT R4, R17, R160, RZ, 0x3c, !PT ;  /* 0x000000a011047212 */ /* 0x000fc800078e3cff */
[----:B------:R-:W-:Y:S01]  /*0b70*/  ISETP.GE.AND P2, PT, R4, RZ, PT ;  /* 0x000000ff0400720c */ /* 0x000fe20003f46270 */
[----:B-1----:R-:W-:-:S05]  /*0b80*/  VIADD R4, R18, 0x3f ;  /* 0x0000003f12047836 */ /* 0x002fca0000000000 */
[----:B------:R-:W-:Y:S01]  /*0b90*/  SHF.R.S32.HI R5, RZ, 0x1f, R4 ;  /* 0x0000001fff057819 */ /* 0x000fe20000011404 */
[----:B------:R-:W-:Y:S01]  /*0ba0*/  @P0 VIADD R16, R16, 0x1 ;  /* 0x0000000110100836 */ /* 0x000fe20000000000 */
[----:B------:R-:W-:Y:S02]  /*0bb0*/  ISETP.NE.AND P0, PT, R7, RZ, PT ;  /* 0x000000ff0700720c */ /* 0x000fe40003f05270 */
[----:B------:R-:W-:-:S03]  /*0bc0*/  LEA.HI R5, R5, R4, RZ, 0x6 ;  /* 0x0000000405057211 */ /* 0x000fc600078f30ff */
[----:B------:R-:W-:Y:S01]  /*0bd0*/  @!P2 IMAD.MOV R16, RZ, RZ, -R16 ;  /* 0x000000ffff10a224 */ /* 0x000fe200078e0a10 */
[----:B------:R-:W-:Y:S02]  /*0be0*/  @!P1 LOP3.LUT R16, RZ, R160, RZ, 0x33, !PT ;  /* 0x000000a0ff109212 */ /* 0x000fe400078e33ff */
[----:B------:R-:W-:-:S03]  /*0bf0*/  SHF.R.S32.HI R9, RZ, 0x6, R5 ;  /* 0x00000006ff097819 */ /* 0x000fc60000011405 */
[----:B------:R-:W-:-:S04]  /*0c00*/  IMAD.MOV R11, RZ, RZ, -R16 ;  /* 0x000000ffff0b7224 */ /* 0x000fc800078e0a10 */
[----:B------:R-:W-:Y:S01]  /*0c10*/  IMAD R160, R160, R11, R17 ;  /* 0x0000000ba0a07224 */ /* 0x000fe200078e0211 */
[----:B------:R-:W-:Y:S06]  /*0c20*/  @!P0 BRA `(.L_x_9) ;  /* 0x000000a000f48947 */ /* 0x000fec0003800000 */
[----:B------:R-:W-:-:S13]  /*0c30*/  ISETP.NE.AND P0, PT, R7, 0x1, PT ;  /* 0x000000010700780c */ /* 0x000fda0003f05270 */
[----:B------:R-:W-:Y:S05]  /*0c40*/  @P0 EXIT ;  /* 0x000000000000094d */ /* 0x000fea0003800000 */
[----:B------:R-:W-:Y:S01]  /*0c50*/  ISETP.GE.AND P0, PT, R18, 0x1, PT ;  /* 0x000000011200780c */ /* 0x000fe20003f06270 */
[----:B------:R-:W-:Y:S01]  /*0c60*/  UMOV UR4, URZ ;  /* 0x0000003f00047c82 */ /* 0x000fe20008000000 */
[----:B------:R-:W-:Y:S02]  /*0c70*/  CS2R R86, SRZ ;  /* 0x0000000000567805 */ /* 0x000fe4000001ff00 */
[----:B------:R-:W-:Y:S02]  /*0c80*/  CS2R R88, SRZ ;  /* 0x0000000000587805 */ /* 0x000fe4000001ff00 */
[----:B------:R-:W-:Y:S02]  /*0c90*/  CS2R R90, SRZ ;  /* 0x00000000005a7805 */ /* 0x000fe4000001ff00 */
[----:B------:R-:W-:Y:S02]  /*0ca0*/  CS2R R92, SRZ ;  /* 0x00000000005c7805 */ /* 0x000fe4000001ff00 */
[----:B------:R-:W-:-:S02]  /*0cb0*/  CS2R R94, SRZ ;  /* 0x00000000005e7805 */ /* 0x000fc4000001ff00 */
[----:B------:R-:W-:Y:S02]  /*0cc0*/  CS2R R96, SRZ ;  /* 0x0000000000607805 */ /* 0x000fe4000001ff00 */
        /* <DEDUP_REMOVED lines=57> */
[----:B------:R-:W-:Y:S01]  /*1060*/  CS2R R84, SRZ ;  /* 0x0000000000547805 */ /* 0x000fe2000001ff00 */
[----:B------:R-:W-:Y:S06]  /*1070*/  @!P0 BRA `(.L_x_10) ;  /* 0x0000000000d48947 */ /* 0x000fec0003800000 */
[----:B------:R-:W-:-:S04]  /*1080*/  LOP3.LUT R4, R3, 0x1, RZ, 0xfc, !PT ;  /* 0x0000000103047812 */ /* 0x000fc800078efcff */
[----:B------:R-:W-:-:S13]  /*1090*/  ISETP.NE.AND P0, PT, R4, 0x3, PT ;  /* 0x000000030400780c */ /* 0x000fda0003f05270 */
[----:B------:R-:W-:Y:S05]  /*10a0*/  @!P0 BRA `(.L_x_11) ;  /* 0x0000000000048947 */ /* 0x000fea0003800000 */
[----:B------:R-:W-:Y:S01]  /*10b0*/  BPT.TRAP 0x1 ;  /* 0x000000040000795c */ /* 0x000fe20000300000 */
.L_x_11:
[----:B------:R-:W0:Y:S01]  /*10c0*/  S2UR UR5, SR_CgaCtaId ;  /* 0x00000000000579c3 */ /* 0x000e220000008800 */
[----:B------:R-:W-:Y:S01]  /*10d0*/  SHF.L.U32 R4, RZ, 0x1f, RZ ;  /* 0x0000001fff047819 */ /* 0x000fe200000006ff */
[----:B------:R-:W-:Y:S02]  /*10e0*/  UMOV UR4, 0x400 ;  /* 0x0000040000047882 */ /* 0x000fe40000000000 */
[----:B0-----:R-:W-:-:S12]  /*10f0*/  ULEA UR6, UR5, UR4, 0x18 ;  /* 0x0000000405067291 */ /* 0x001fd8000f8ec03f */
.L_x_12:
[----:B0-----:R-:W-:-:S04]  /*1100*/  IMAD.U32 R5, RZ, RZ, UR6 ;  /* 0x00000006ff057e24 */ /* 0x001fc8000f8e00ff */
[----:B------:R0:W1:Y:S03]  /*1110*/  SYNCS.PHASECHK.TRANS64.TRYWAIT P0, [R5+URZ+0x38000], R4 ;  /* 0x03800004050075a7 */ /* 0x000066000800017f */
[----:B-1----:R-:W-:Y:S05]  /*1120*/  @!P0 NANOSLEEP.SYNCS 0x989680 ;  /* 0x009896800000895d */ /* 0x002fea0003900000 */
[----:B------:R-:W1:Y:S02]  /*1130*/  @!P0 SYNCS.PHASECHK.TRANS64 P0, [R5+URZ+0x38000], R4 ;  /* 0x03800004050085a7 */ /* 0x000e64000800007f */
[----:B-1----:R-:W-:Y:S05]  /*1140*/  @!P0 BRA `(.L_x_12) ;  /* 0xfffffffc00ec8947 */ /* 0x002fea000383ffff */
[----:B------:R-:W-:Y:S01]  /*1150*/  UIADD3 UR4, UR6, 0x1c000, URZ ;  /* 0x0001c00006047890 */ /* 0x000fe2000fffe03f */
[----:B------:R-:W-:Y:S01]  /*1160*/  WARPGROUP.ARRIVE ;  /* 0x00000000000079c5 */ /* 0x000fe20000000000 */
[----:B------:R-:W-:Y:S02]  /*1170*/  UMOV UR7, 0x40000040 ;  /* 0x4000004000077882 */ /* 0x000fe40000000000 */
[----:B------:R-:W-:Y:S02]  /*1180*/  USHF.R.U32.HI UR5, URZ, 0x4, UR4 ;  /* 0x000000043f057899 */ /* 0x000fe40008011604 */
[----:B------:R-:W-:Y:S02]  /*1190*/  USHF.R.U32.HI UR4, URZ, 0x4, UR6 ;  /* 0x000000043f047899 */ /* 0x000fe40008011606 */
[----:B------:R-:W-:Y:S02]  /*11a0*/  ULOP3.LUT UR5, UR5, 0x3fff, URZ, 0xc0, !UPT ;  /* 0x00003fff05057892 */ /* 0x000fe4000f8ec03f */
[----:B------:R-:W-:-:S02]  /*11b0*/  ULOP3.LUT UR8, UR4, 0x3fff, URZ, 0xc0, !UPT ;  /* 0x00003fff04087892 */ /* 0x000fc4000f8ec03f */
[----:B------:R-:W-:-:S03]  /*11c0*/  ULOP3.LUT UR9, UR5, 0x2000000, URZ, 0xfc, !UPT ;  /* 0x0200000005097892 */ /* 0x000fc6000f8efc3f */
[----:B------:R-:W-:Y:S02]  /*11d0*/  UMOV UR5, 0x40000040 ;  /* 0x4000004000057882 */ /* 0x000fe40000000000 */
[----:B------:R-:W-:Y:S02]  /*11e0*/  UMOV UR4, UR8 ;  /* 0x0000000800047c82 */ /* 0x000fe40008000000 */
[----:B------:R-:W-:Y:S02]  /*11f0*/  UMOV UR6, UR9 ;  /* 0x0000000900067c82 */ /* 0x000fe40008000000 */
[----:B------:R-:W-:Y:S01]  /*1200*/  HGMMA.64x128x16.F32 R88, gdesc[UR4].tnspA.tnspB, RZ, !UPT ;  /* 0x61e00000045879f0 */ /* 0x000fe2000c7008ff */
[----:B------:R-:W-:Y:S01]  /*1210*/  UIADD3 UR4, UR8, 0x200, URZ ;  /* 0x0000020008047890 */ /* 0x000fe2000fffe03f */
[----:B------:R-:W-:-:S10]  /*1220*/  UMOV UR5, 0x40000040 ;  /* 0x4000004000057882 */ /* 0x000fd40000000000 */
[----:B------:R-:W-:Y:S01]  /*1230*/  HGMMA.64x128x16.F32 R24, gdesc[UR4].tnspA.tnspB, RZ, !UPT ;  /* 0x61e00000041879f0 */ /* 0x000fe2000c7008ff */
[----:B------:R-:W-:Y:S02]  /*1240*/  UIADD3 UR4, UR8, 0x80, URZ ;  /* 0x0000008008047890 */ /* 0x000fe4000fffe03f */
[----:B------:R-:W-:Y:S01]  /*1250*/  UIADD3 UR6, UR9, 0x80, URZ ;  /* 0x0000008009067890 */ /* 0x000fe2000fffe03f */
[----:B------:R-:W-:Y:S01]  /*1260*/  UMOV UR5, 0x40000040 ;  /* 0x4000004000057882 */ /* 0x000fe20000000000 */
[----:B------:R-:W-:-:S07]  /*1270*/  UMOV UR7, 0x40000040 ;  /* 0x4000004000077882 */ /* 0x000fce0000000000 */
[----:B------:R-:W-:Y:S01]  /*1280*/  HGMMA.64x128x16.F32 R88, gdesc[UR4].tnspA.tnspB, R88 ;  /* 0x61e00000045879f0 */ /* 0x000fe20008700858 */
[----:B------:R-:W-:Y:S01]  /*1290*/  UIADD3 UR4, UR8, 0x280, URZ ;  /* 0x0000028008047890 */ /* 0x000fe2000fffe03f */
[----:B------:R-:W-:-:S10]  /*12a0*/  UMOV UR5, 0x40000040 ;  /* 0x4000004000057882 */ /* 0x000fd40000000000 */
[----:B------:R-:W-:Y:S01]  /*12b0*/  HGMMA.64x128x16.F32 R24, gdesc[UR4].tnspA.tnspB, R24 ;  /* 0x61e00000041879f0 */ /* 0x000fe20008700818 */
        /* <DEDUP_REMOVED lines=15> */
[----:B------:R-:W-:Y:S01]  /*13b0*/  HGMMA.64x128x16.F32 R24, gdesc[UR4].tnspA.tnspB, R24, gsb0 ;  /* 0x61e00000041879f0 */ /* 0x000fe20008000818 */
[----:B------:R-:W-:-:S05]  /*13c0*/  UMOV UR4, 0x1 ;  /* 0x0000000100047882 */ /* 0x000fca0000000000 */
.L_x_10:
[----:B0-----:R-:W-:-:S05]  /*13d0*/  VIMNMX R4, R9, 0x1, PT ;  /* 0x0000000109047848 */ /* 0x001fca0003fe0100 */
[----:B------:R-:W-:-:S05]  /*13e0*/  IMAD.IADD R7, R9, 0x1, -R4 ;  /* 0x0000000109077824 */ /* 0x000fca00078e0a04 */
[----:B------:R-:W-:-:S13]  /*13f0*/  ISETP.GE.AND P0, PT, R7, 0x1, PT ;  /* 0x000000010700780c */ /* 0x000fda0003f06270 */
[----:B------:R-:W-:Y:S05]  /*1400*/  @!P0 BRA `(.L_x_13) ;  /* 0x0000000400448947 */ /* 0x000fea0003800000 */
[----:B------:R-:W0:Y:S01]  /*1410*/  S2UR UR5, SR_CgaCtaId ;  /* 0x00000000000579c3 */ /* 0x000e220000008800 */
[----:B------:R-:W-:Y:S01]  /*1420*/  UMOV UR6, 0x400 ;  /* 0x0000040000067882 */ /* 0x000fe20000000000 */
[----:B------:R-:W-:Y:S01]  /*1430*/  LOP3.LUT R9, R3, 0x1, RZ, 0xfc, !PT ;  /* 0x0000000103097812 */ /* 0x000fe200078efcff */
[----:B------:R-:W-:Y:S01]  /*1440*/  IMAD.MOV.U32 R8, RZ, RZ, RZ ;  /* 0x000000ffff087224 */ /* 0x000fe200078e00ff */
[----:B------:R-:W-:Y:S01]  /*1450*/  UISETP.NE.U32.AND UP0, UPT, UR4, URZ, UPT ;  /* 0x0000003f0400728c */ /* 0x000fe2000bf05070 */
[----:B------:R-:W-:Y:S01]  /*1460*/  IMAD.MOV.U32 R4, RZ, RZ, R7 ;  /* 0x000000ffff047224 */ /* 0x000fe200078e0007 */
[----:B0-----:R-:W-:-:S04]  /*1470*/  ULEA UR6, UR5, UR6, 0x18 ;  /* 0x0000000605067291 */ /* 0x001fc8000f8ec03f */
[----:B------:R-:W-:Y:S02]  /*1480*/  UIADD3 UR5, UR6, 0x1c000, URZ ;  /* 0x0001c00006057890 */ /* 0x000fe4000fffe03f */
[----:B------:R-:W-:Y:S02]  /*1490*/  USHF.R.U32.HI UR7, URZ, 0x4, UR6 ;  /* 0x000000043f077899 */ /* 0x000fe40008011606 */
[----:B------:R-:W-:Y:S02]  /*14a0*/  USHF.R.U32.HI UR5, URZ, 0x4, UR5 ;  /* 0x000000043f057899 */ /* 0x000fe40008011605 */
[----:B------:R-:W-:Y:S02]  /*14b0*/  ULOP3.LUT UR7, UR7, 0x3fff, URZ, 0xc0, !UPT ;  /* 0x00003fff07077892 */ /* 0x000fe4000f8ec03f */
[----:B------:R-:W-:-:S04]  /*14c0*/  ULOP3.LUT UR5, UR5, 0x3fff, URZ, 0xc0, !UPT ;  /* 0x00003fff05057892 */ /* 0x000fc8000f8ec03f */
[----:B------:R-:W-:-:S03]  /*14d0*/  ULOP3.LUT UR16, UR5, 0x2000000, URZ, 0xfc, !UPT ;  /* 0x0200000005107892 */ /* 0x000fc6000f8efc3f */
[----:B------:R-:W-:-:S09]  /*14e0*/  UMOV UR5, URZ ;  /* 0x0000003f00057c82 */ /* 0x000fd20008000000 */
.L_x_18:
[----:B------:R-:W-:-:S13]  /*14f0*/  ISETP.NE.AND P1, PT, R9, 0x3, PT ;  /* 0x000000030900780c */ /* 0x000fda0003f25270 */
[----:B0-----:R-:W-:Y:S05]  /*1500*/  @!P1 BRA `(.L_x_14) ;  /* 0x0000000000049947 */ /* 0x001fea0003800000 */
[----:B------:R-:W-:Y:S01]  /*1510*/  BPT.TRAP 0x1 ;  /* 0x000000040000795c */ /* 0x000fe20000300000 */
.L_x_14:
[----:B------:R-:W-:Y:S01]  /*1520*/  SHF.L.U32 R5, R8, 0x1f, RZ ;  /* 0x0000001f08057819 */ /* 0x000fe200000006ff */
[----:B------:R-:W-:-:S12]  /*1530*/  ULEA UR8, UR4, UR6, 0x3 ;  /* 0x0000000604087291 */ /* 0x000fd8000f8e183f */
.L_x_15:
[----:B0-----:R-:W-:-:S04]  /*1540*/  IMAD.U32 R6, RZ, RZ, UR8 ;  /* 0x00000008ff067e24 */ /* 0x001fc8000f8e00ff */
[----:B------:R0:W1:Y:S03]  /*1550*/  SYNCS.PHASECHK.TRANS64.TRYWAIT P0, [R6+URZ+0x38000], R5 ;  /* 0x03800005060075a7 */ /* 0x000066000800017f */
[----:B-1----:R-:W-:Y:S05]  /*1560*/  @!P0 NANOSLEEP.SYNCS 0x989680 ;  /* 0x009896800000895d */ /* 0x002fea0003900000 */
[----:B------:R-:W1:Y:S02]  /*1570*/  @!P0 SYNCS.PHASECHK.TRANS64 P0, [R6+URZ+0x38000], R5 ;  /* 0x03800005060085a7 */ /* 0x000e64000800007f */
[----:B-1----:R-:W-:Y:S05]  /*1580*/  @!P0 BRA `(.L_x_15) ;  /* 0xfffffffc00ec8947 */ /* 0x002fea000383ffff */
[----:B------:R-:W-:Y:S01]  /*1590*/  ULEA UR14, UR4, UR7, 0xa ;  /* 0x00000007040e7291 */ /* 0x000fe2000f8e503f */
[----:B------:R-:W-:Y:S01]  /*15a0*/  WARPGROUP.ARRIVE ;  /* 0x00000000000079c5 */ /* 0x000fe20000000000 */
[----:B------:R-:W-:Y:S01]  /*15b0*/  ULEA UR15, UR4, UR16, 0xa ;  /* 0x00000010040f7291 */ /* 0x000fe2000f8e503f */
[----:B------:R-:W-:Y:S01]  /*15c0*/  UMOV UR9, 0x40000040 ;  /* 0x4000004000097882 */ /* 0x000fe20000000000 */
[----:B------:R-:W-:-:S03]  /*15d0*/  UMOV UR11, 0x40000040 ;  /* 0x40000040000b7882 */ /* 0x000fc60000000000 */
[----:B------:R-:W-:Y:S02]  /*15e0*/  UMOV UR8, UR14 ;  /* 0x0000000e00087c82 */ /* 0x000fe40008000000 */
[----:B------:R-:W-:Y:S02]  /*15f0*/  UMOV UR10, UR15 ;  /* 0x0000000f000a7c82 */ /* 0x000fe40008000000 */
[----:B------:R-:W-:Y:S01]  /*1600*/  HGMMA.64x128x16.F32 R88, gdesc[UR8].tnspA.tnspB, R88, UP0 ;  /* 0x61e00000085879f0 */ /* 0x000fe2000bf00858 */
[----:B------:R-:W-:Y:S01]  /*1610*/  UIADD3 UR8, UR14, 0x200, URZ ;  /* 0x000002000e087890 */ /* 0x000fe2000fffe03f */
[----:B------:R-:W-:-:S10]  /*1620*/  UMOV UR9, 0x40000040 ;  /* 0x4000004000097882 */ /* 0x000fd40000000000 */
[----:B------:R-:W-:Y:S01]  /*1630*/  HGMMA.64x128x16.F32 R24, gdesc[UR8].tnspA.tnspB, R24, UP0 ;  /* 0x61e00000081879f0 */ /* 0x000fe2000bf00818 */
        /* <DEDUP_REMOVED lines=23> */
[----:B------:R-:W-:Y:S03]  /*17b0*/  HGMMA.64x128x16.F32 R24, gdesc[UR8].tnspA.tnspB, R24, gsb0 ;  /* 0x61e00000081879f0 */ /* 0x000fe60008000818 */
[----:B------:R-:W-:Y:S02]  /*17c0*/  WARPGROUP.DEPBAR.LE gsb0, 0x1 ;  /* 0x00008000000079c5 */ /* 0x000fe40000010100 */
[----:B------:R-:W-:Y:S05]  /*17d0*/  @!P1 BRA `(.L_x_16) ;  /* 0x0000000000049947 */ /* 0x000fea0003800000 */
[----:B------:R-:W-:Y:S01]  /*17e0*/  BPT.TRAP 0x1 ;  /* 0x000000040000795c */ /* 0x000fe20000300000 */
.L_x_16:
[----:B------:R-:W-:Y:S01]  /*17f0*/  ULEA UR8, UR5, UR6, 0x3 ;  /* 0x0000000605087291 */ /* 0x000fe2000f8e183f */
[----:B------:R-:W-:-:S03]  /*1800*/  ISETP.GT.U32.AND P0, PT, R3, 0x1, PT ;  /* 0x000000010300780c */ /* 0x000fc60003f04070 */
[----:B------:R-:W-:-:S04]  /*1810*/  UIADD3 UR8, UR8, 0x38038, URZ ;  /* 0x0003803808087890 */ /* 0x000fc8000fffe03f */
[----:B------:R-:W-:-:S09]  /*1820*/  UPRMT UR8, URZ, 0x654, UR8 ;  /* 0x000006543f087896 */ /* 0x000fd20008000008 */
[----:B------:R-:W-:Y:S01]  /*1830*/  SYNCS.ARRIVE.TRANS64.RED.A1T0 RZ, [UR8], RZ ;  /* 0x000000ffffff79a7 */ /* 0x000fe20008100408 */
[----:B------:R-:W-:Y:S05]  /*1840*/  @P0 BRA `(.L_x_17) ;  /* 0x0000000000040947 */ /* 0x000fea0003800000 */
[----:B------:R-:W-:Y:S01]  /*1850*/  BPT.TRAP 0x1 ;  /* 0x000000040000795c */ /* 0x000fe20000300000 */
.L_x_17:
[----:B------:R-:W-:Y:S01]  /*1860*/  UIADD3 UR4, UR4, 0x1, URZ ;  /* 0x0000000104047890 */ /* 0x000fe2000fffe03f */
[C---:B------:R-:W-:Y:S01]  /*1870*/  ISETP.GT.AND P0, PT, R4.reuse, 0x1, PT ;  /* 0x000000010400780c */ /* 0x040fe20003f04270 */
[----:B------:R-:W-:Y:S01]  /*1880*/  UIADD3 UR5, UR5, 0x1, URZ ;  /* 0x0000000105057890 */ /* 0x000fe2000fffe03f */
[----:B------:R-:W-:Y:S01]  /*1890*/  VIADD R4, R4, 0xffffffff ;  /* 0xffffffff04047836 */ /* 0x000fe20000000000 */
[----:B------:R-:W-:Y:S02]  /*18a0*/  UISETP.NE.AND UP0, UPT, UR4, 0x7, UPT ;  /* 0x000000070400788c */ /* 0x000fe4000bf05270 */
[----:B------:R-:W-:Y:S02]  /*18b0*/  UISETP.NE.AND UP1, UPT, UR5, 0x7, UPT ;  /* 0x000000070500788c */ /* 0x000fe4000bf25270 */
[----:B------:R-:W-:Y:S02]  /*18c0*/  USEL UR8, URZ, 0x1, UP0 ;  /* 0x000000013f087887 */ /* 0x000fe40008000000 */
[----:B------:R-:W-:-:S02]  /*18d0*/  USEL UR4, UR4, URZ, UP0 ;  /* 0x0000003f04047287 */ /* 0x000fc40008000000 */
[----:B------:R-:W-:Y:S02]  /*18e0*/  USEL UR5, UR5, URZ, UP1 ;  /* 0x0000003f05057287 */ /* 0x000fe40008800000 */
[----:B------:R-:W-:Y:S01]  /*18f0*/  UPLOP3.LUT UP0, UPT, UPT, UPT, UPT, 0x80, 0x0 ;  /* 0x000000000000789c */ /* 0x000fe20003f0f070 */
[----:B------:R-:W-:Y:S01]  /*1900*/  LOP3.LUT R8, R8, UR8, RZ, 0x3c, !PT ;  /* 0x0000000808087c12 */ /* 0x000fe2000f8e3cff */
[----:B------:R-:W-:Y:S09]  /*1910*/  @P0 BRA `(.L_x_18) ;  /* 0xfffffff800f40947 */ /* 0x000ff2000383ffff */
.L_x_13:
[----:B------:R-:W1:Y:S01]  /*1920*/  LDC R4, c[0x0][0x294] ;  /* 0x0000a500ff047b82 */ /* 0x000e620000000800 */
[----:B------:R-:W-:Y:S02]  /*1930*/  WARPGROUP.DEPBAR.LE gsb0, 0x0 ;  /* 0x00008000000079c5 */ /* 0x000fe40000010000 */
[----:B-1----:R-:W-:-:S13]  /*1940*/  ISETP.GE.AND P0, PT, R4, 0x1, PT ;  /* 0x000000010400780c */ /* 0x002fda0003f06270 */
[----:B------:R-:W-:Y:S05]  /*1950*/  @!P0 BRA `(.L_x_19) ;  /* 0x00000000004c8947 */ /* 0x000fea0003800000 */
[----:B------:R-:W-:-:S04]  /*1960*/  LOP3.LUT R4, R3, 0x1, RZ, 0xfc, !PT ;  /* 0x0000000103047812 */ /* 0x000fc800078efcff */
[----:B------:R-:W-:-:S13]  /*1970*/  ISETP.NE.AND P0, PT, R4, 0x3, PT ;  /* 0x000000030400780c */ /* 0x000fda0003f05270 */
[----:B------:R-:W-:Y:S05]  /*1980*/  @!P0 BRA `(.L_x_20) ;  /* 0x0000000000048947 */ /* 0x000fea0003800000 */
[----:B------:R-:W-:Y:S01]  /*1990*/  BPT.TRAP 0x1 ;  /* 0x000000040000795c */ /* 0x000fe20000300000 */
.L_x_20:
[----:B0-----:R-:W0:Y:S01]  /*19a0*/  S2R R6, SR_CgaCtaId ;  /* 0x0000000000067919 */ /* 0x001e220000008800 */
[----:B------:R-:W-:Y:S01]  /*19b0*/  IMAD.WIDE.U32 R4, R7, 0x24924925, RZ ;  /* 0x2492492507047825 */ /* 0x000fe200078e00ff */
[----:B------:R-:W-:-:S03]  /*19c0*/  ISETP.GT.U32.AND P0, PT, R3, 0x1, PT ;  /* 0x000000010300780c */ /* 0x000fc60003f04070 */
[----:B------:R-:W-:-:S05]  /*19d0*/  IMAD.IADD R4, R7, 0x1, -R5 ;  /* 0x0000000107047824 */ /* 0x000fca00078e0a05 */
[----:B------:R-:W-:Y:S02]  /*19e0*/  LEA.HI R4, R4, R5, RZ, 0x1f ;  /* 0x0000000504047211 */ /* 0x000fe400078ff8ff */
[----:B------:R-:W-:Y:S02]  /*19f0*/  MOV R5, 0x400 ;  /* 0x0000040000057802 */ /* 0x000fe40000000f00 */
[----:B------:R-:W-:-:S05]  /*1a00*/  SHF.R.U32.HI R4, RZ, 0x2, R4 ;  /* 0x00000002ff047819 */ /* 0x000fca0000011604 */
[----:B------:R-:W-:Y:S01]  /*1a10*/  IMAD R4, R4, -0x7, R7 ;  /* 0xfffffff904047824 */ /* 0x000fe200078e0207 */
[----:B0-----:R-:W-:-:S05]  /*1a20*/  LEA R5, R6, R5, 0x18 ;  /* 0x0000000506057211 */ /* 0x001fca00078ec0ff */
[----:B------:R-:W-:-:S04]  /*1a30*/  IMAD R4, R4, 0x8, R5 ;  /* 0x0000000804047824 */ /* 0x000fc800078e0205 */
[----:B------:R-:W-:-:S05]  /*1a40*/  VIADD R4, R4, 0x38038 ;  /* 0x0003803804047836 */ /* 0x000fca0000000000 */
[----:B------:R-:W-:-:S04]  /*1a50*/  PRMT R4, RZ, 0x654, R4 ;  /* 0x00000654ff047816 */ /* 0x000fc80000000004 */
[----:B------:R1:W-:Y:S01]  /*1a60*/  SYNCS.ARRIVE.TRANS64.RED.A1T0 RZ, [R4+URZ], RZ ;  /* 0x000000ff04ff79a7 */ /* 0x0003e2000810043f */
[----:B------:R-:W-:Y:S05]  /*1a70*/  @P0 BRA `(.L_x_19) ;  /* 0x0000000000040947 */ /* 0x000fea0003800000 */
[----:B------:R-:W-:Y:S01]  /*1a80*/  BPT.TRAP 0x1 ;  /* 0x000000040000795c */ /* 0x000fe20000300000 */
.L_x_19:
[----:B-1----:R-:W1:Y:S01]  /*1a90*/  S2R R4, SR_TID.X ;  /* 0x0000000000047919 */ /* 0x002e620000002100 */
[----:B------:R-:W2:Y:S01]  /*1aa0*/  LDC.64 R20, c[0x0][0x280] ;  /* 0x0000a000ff147b82 */ /* 0x000ea20000000a00 */
[----:B------:R-:W4:Y:S07]  /*1ab0*/  S2R R11, SR_CTAID.X ;  /* 0x00000000000b7919 */ /* 0x000f2e0000002500 */
[----:B------:R-:W3:Y:S01]  /*1ac0*/  LDC.64 R12, c[0x0][0x658] ;  /* 0x00019600ff0c7b82 */ /* 0x000ee20000000a00 */
[----:B-1----:R-:W-:-:S04]  /*1ad0*/  SHF.R.S32.HI R3, RZ, 0x1f, R4 ;  /* 0x0000001fff037819 */ /* 0x002fc80000011404 */
[----:B------:R-:W-:Y:S01]  /*1ae0*/  LEA.HI R3, R3, R4, RZ, 0x7 ;  /* 0x0000000403037211 */ /* 0x000fe200078f38ff */
[----:B----4-:R-:W-:-:S03]  /*1af0*/  IMAD.SHL.U32 R10, R11, 0x80, RZ ;  /* 0x000000800b0a7824 */ /* 0x010fc600078e00ff */
[----:B------:R-:W-:Y:S02]  /*1b00*/  LOP3.LUT R3, R3, 0xffffff80, RZ, 0xc0, !PT ;  /* 0xffffff8003037812 */ /* 0x000fe400078ec0ff */
[----:B--2---:R-:W-:-:S03]  /*1b10*/  ISETP.GE.AND P0, PT, R10, R20, PT ;  /* 0x000000140a00720c */ /* 0x004fc60003f06270 */
[----:B------:R-:W-:-:S05]  /*1b20*/  IMAD.IADD R3, R4, 0x1, -R3 ;  /* 0x0000000104037824 */ /* 0x000fca00078e0a03 */
[----:B0-----:R-:W-:-:S04]  /*1b30*/  SHF.R.S32.HI R6, RZ, 0x1f, R3 ;  /* 0x0000001fff067819 */ /* 0x001fc80000011403 */
[----:B------:R-:W-:-:S04]  /*1b40*/  LEA.HI R5, R6, R3, RZ, 0x2 ;  /* 0x0000000306057211 */ /* 0x000fc800078f10ff */
[--C-:B------:R-:W-:Y:S02]  /*1b50*/  SHF.R.S32.HI R4, RZ, 0x2, R5.reuse ;  /* 0x00000002ff047819 */ /* 0x100fe40000011405 */
[----:B------:R-:W-:-:S04]  /*1b60*/  SHF.R.S32.HI R7, RZ, 0x1f, R5 ;  /* 0x0000001fff077819 */ /* 0x000fc80000011405 */
[----:B------:R-:W-:-:S04]  /*1b70*/  LEA.HI R7, R7, R4, RZ, 0x3 ;  /* 0x0000000407077211 */ /* 0x000fc800078f18ff */
[----:B------:R-:W-:-:S05]  /*1b80*/  LOP3.LUT R7, R7, 0xfffffff8, RZ, 0xc0, !PT ;  /* 0xfffffff807077812 */ /* 0x000fca00078ec0ff */
[----:B------:R-:W-:Y:S01]  /*1b90*/  IMAD.IADD R4, R4, 0x1, -R7 ;  /* 0x0000000104047824 */ /* 0x000fe200078e0a07 */
[----:B------:R-:W-:Y:S02]  /*1ba0*/  LEA.HI R7, R6, R3, RZ, 0x5 ;  /* 0x0000000306077211 */ /* 0x000fe400078f28ff */
[----:B------:R-:W-:Y:S02]  /*1bb0*/  LOP3.LUT R6, R5, 0xfffffffc, RZ, 0xc0, !PT ;  /* 0xfffffffc05067812 */ /* 0x000fe400078ec0ff */
[----:B------:R-:W-:Y:S02]  /*1bc0*/  SHF.R.S32.HI R5, RZ, 0x1f, R4 ;  /* 0x0000001fff057819 */ /* 0x000fe40000011404 */
[----:B------:R-:W-:Y:S01]  /*1bd0*/  SHF.R.S32.HI R9, RZ, 0x5, R7 ;  /* 0x00000005ff097819 */ /* 0x000fe20000011407 */
[----:B------:R-:W-:-:S04]  /*1be0*/  IMAD.IADD R8, R3, 0x1, -R6 ;  /* 0x0000000103087824 */ /* 0x000fc800078e0a06 */
[----:B------:R-:W-:-:S04]  /*1bf0*/  IMAD.WIDE R156, R9, 0x10, R4 ;  /* 0x00000010099c7825 */ /* 0x000fc800078e0204 */
[----:B------:R-:W-:Y:S02]  /*1c00*/  IMAD.SHL.U32 R14, R8, 0x2, RZ ;  /* 0x00000002080e7824 */ /* 0x000fe400078e00ff */
[----:B------:R-:W-:-:S03]  /*1c10*/  IMAD.WIDE R156, R11, 0x80, R156 ;  /* 0x000000800b9c7825 */ /* 0x000fc600078e029c */
[----:B------:R-:W-:Y:S01]  /*1c20*/  SHF.R.S32.HI R15, RZ, 0x1f, R14 ;  /* 0x0000001fff0f7819 */ /* 0x000fe2000001140e */
[----:B---3--:R-:W-:Y:S06]  /*1c30*/  @P0 EXIT ;  /* 0x000000000000094d */ /* 0x008fec0003800000 */
[----:B------:R-:W-:Y:S01]  /*1c40*/  ULDC UR4, c[0x0][0x288] ;  /* 0x0000a20000047ab9 */ /* 0x000fe20000000800 */
[----:B------:R-:W-:Y:S01]  /*1c50*/  IMAD.SHL.U32 R155, R155, 0x80, RZ ;  /* 0x000000809b9b7824 */ /* 0x000fe200078e00ff */
[----:B------:R-:W-:Y:S01]  /*1c60*/  ISETP.GE.AND P0, PT, R23, UR4, PT ;  /* 0x0000000417007c0c */ /* 0x000fe2000bf06270 */
[-C--:B------:R-:W-:Y:S01]  /*1c70*/  IMAD.WIDE.U32 R6, R156, R12.reuse, R14 ;  /* 0x0000000c9c067225 */ /* 0x080fe200078e000e */
[----:B------:R-:W-:Y:S01]  /*1c80*/  SHF.R.S32.HI R22, RZ, 0x1f, R23 ;  /* 0x0000001fff167819 */ /* 0x000fe20000011417 */
[----:B------:R-:W-:Y:S01]  /*1c90*/  ULDC.64 UR4, c[0x0][0x660] ;  /* 0x0001980000047ab9 */ /* 0x000fe20000000a00 */
[----:B------:R-:W-:Y:S01]  /*1ca0*/  ISETP.GE.OR P0, PT, R155, R21, P0 ;  /* 0x000000159b00720c */ /* 0x000fe20000706670 */
[----:B------:R-:W-:Y:S01]  /*1cb0*/  IMAD R3, R157, R12, RZ ;  /* 0x0000000c9d037224 */ /* 0x000fe200078e02ff */
[----:B------:R-:W-:Y:S01]  /*1cc0*/  SHF.R.S32.HI R153, RZ, 0x1f, R155 ;  /* 0x0000001fff997819 */ /* 0x000fe2000001149b */
[----:B------:R-:W-:Y:S01]  /*1cd0*/  IMAD R18, R22, UR4, RZ ;  /* 0x0000000416127c24 */ /* 0x000fe2000f8e02ff */
[----:B------:R-:W-:Y:S01]  /*1ce0*/  IADD3 R6, P1, R155, R6, RZ ;  /* 0x000000069b067210 */ /* 0x000fe20007f3e0ff */
[----:B------:R-:W-:-:S05]  /*1cf0*/  IMAD R3, R156, R13, R3 ;  /* 0x0000000d9c037224 */ /* 0x000fca00078e0203 */
[----:B------:R-:W-:-:S03]  /*1d00*/  IADD3.X R7, R153, R7, R3, P1, !PT ;  /* 0x0000000799077210 */ /* 0x000fc60000ffe403 */
[----:B------:R-:W-:Y:S05]  /*1d10*/  @P0 EXIT ;  /* 0x000000000000094d */ /* 0x000fea0003800000 */
[----:B------:R-:W-:Y:S01]  /*1d20*/  ULDC UR6, c[0x0][0x28c] ;  /* 0x0000a30000067ab9 */ /* 0x000fe20000000800 */
[C---:B------:R-:W-:Y:S01]  /*1d30*/  IMAD R3, R23.reuse, UR5, R18 ;  /* 0x0000000517037c24 */ /* 0x040fe2000f8e0212 */
[----:B------:R-:W-:Y:S01]  /*1d40*/  ISETP.GE.AND P0, PT, R160, UR6, PT ;  /* 0x00000006a0007c0c */ /* 0x000fe2000bf06270 */
[----:B------:R-:W-:Y:S01]  /*1d50*/  ULDC UR6, c[0x0][0x290] ;  /* 0x0000a40000067ab9 */ /* 0x000fe20000000800 */
[----:B------:R-:W-:Y:S01]  /*1d60*/  IMAD.WIDE.U32 R6, R23, UR4, R6 ;  /* 0x0000000417067c25 */ /* 0x000fe2000f8e0006 */
[----:B------:R-:W-:Y:S01]  /*1d70*/  SHF.R.S32.HI R18, RZ, 0x1f, R16 ;  /* 0x0000001fff127819 */ /* 0x000fe20000011410 */
[----:B------:R-:W-:Y:S01]  /*1d80*/  ULDC.64 UR4, c[0x0][0x670] ;  /* 0x00019c0000047ab9 */ /* 0x000fe20000000a00 */
[----:B------:R-:W-:Y:S01]  /*1d90*/  ISETP.GE.OR P0, PT, R16, UR6, P0 ;  /* 0x0000000610007c0c */ /* 0x000fe20008706670 */
[----:B------:R-:W-:Y:S01]  /*1da0*/  IMAD.IADD R7, R7, 0x1, R3 ;  /* 0x0000000107077824 */ /* 0x000fe200078e0203 */
[----:B------:R-:W-:Y:S01]  /*1db0*/  SHF.R.S32.HI R17, RZ, 0x1f, R160 ;  /* 0x0000001fff117819 */ /* 0x000fe200000114a0 */
[----:B------:R-:W-:-:S02]  /*1dc0*/  IMAD R3, R18, UR4, RZ ;  /* 0x0000000412037c24 */ /* 0x000fc4000f8e02ff */
[----:B------:R-:W-:-:S04]  /*1dd0*/  IMAD.WIDE.U32 R6, R16, UR4, R6 ;  /* 0x0000000410067c25 */ /* 0x000fc8000f8e0006 */
[----:B------:R-:W-:Y:S02]  /*1de0*/  IMAD R3, R16, UR5, R3 ;  /* 0x0000000510037c24 */ /* 0x000fe4000f8e0203 */
[----:B------:R-:W-:Y:S02]  /*1df0*/  IMAD R9, R9, -0x10, -R10 ;  /* 0xfffffff009097824 */ /* 0x000fe400078e0a0a */
[----:B------:R-:W-:Y:S05]  /*1e00*/  @P0 EXIT ;  /* 0x000000000000094d */ /* 0x000fea0003800000 */
[----:B------:R-:W-:Y:S01]  /*1e10*/  ULDC.64 UR4, c[0x0][0x668] ;  /* 0x00019a0000047ab9 */ /* 0x000fe20000000a00 */
[----:B-----5:R-:W-:Y:S01]  /*1e20*/  FSETP.NEU.AND P1, PT, R2, RZ, PT ;  /* 0x000000ff0200720b */ /* 0x020fe20003f2d000 */
[----:B------:R-:W-:Y:S01]  /*1e30*/  IMAD.IADD R7, R7, 0x1, R3 ;  /* 0x0000000107077824 */ /* 0x000fe200078e0203 */
[----:B------:R-:W-:Y:S01]  /*1e40*/  IADD3 R4, R9, R20, -R4 ;  /* 0x0000001409047210 */ /* 0x000fe20007ffe804 */
[----:B------:R-:W-:Y:S02]  /*1e50*/  IMAD R5, R17, UR4, RZ ;  /* 0x0000000411057c24 */ /* 0x000fe4000f8e02ff */
[----:B------:R-:W-:Y:S02]  /*1e60*/  IMAD R8, R8, -0x2, R21 ;  /* 0xfffffffe08087824 */ /* 0x000fe400078e0215 */
[C---:B------:R-:W-:Y:S02]  /*1e70*/  IMAD R9, R160.reuse, UR5, R5 ;  /* 0x00000005a0097c24 */ /* 0x040fe4000f8e0205 */
[----:B------:R-:W-:Y:S01]  /*1e80*/  IMAD.WIDE.U32 R10, R160, UR4, R6 ;  /* 0x00000004a00a7c25 */ /* 0x000fe2000f8e0006 */
[----:B------:R-:W-:-:S03]  /*1e90*/  ULDC.64 UR4, c[0x0][0x640] ;  /* 0x0001900000047ab9 */ /* 0x000fc60000000a00 */
[----:B------:R-:W-:Y:S02]  /*1ea0*/  IMAD.IADD R3, R8, 0x1, -R155 ;  /* 0x0000000108037824 */ /* 0x000fe400078e0a9b */
[----:B------:R-:W-:Y:S02]  /*1eb0*/  IMAD R5, R17, UR4, RZ ;  /* 0x0000000411057c24 */ /* 0x000fe4000f8e02ff */
[----:B------:R-:W-:Y:S01]  /*1ec0*/  IMAD.IADD R163, R11, 0x1, R9 ;  /* 0x000000010ba37824 */ /* 0x000fe200078e0209 */
[----:B------:R-:W-:Y:S01]  /*1ed0*/  ISETP.GT.AND P5, PT, R3, RZ, PT ;  /* 0x000000ff0300720c */ /* 0x000fe20003fa4270 */
[----:B------:R-:W-:-:S03]  /*1ee0*/  IMAD R159, R160, UR5, R5 ;  /* 0x00000005a09f7c24 */ /* 0x000fc6000f8e0205 */
[----:B------:R-:W-:Y:S01]  /*1ef0*/  ISETP.GT.AND P0, PT, R4, RZ, P5 ;  /* 0x000000ff0400720c */ /* 0x000fe20002f04270 */
[----:B------:R-:W-:-:S12]  /*1f00*/  @!P1 BRA `(.L_x_21) ;  /* 0x0000006400bc9947 */ /* 0x000fd80003800000 */
[----:B------:R-:W-:Y:S01]  /*1f10*/  IADD3 R6, P1, R155, R14, RZ ;  /* 0x0000000e9b067210 */ /* 0x000fe20007f3e0ff */
[----:B------:R-:W-:Y:S01]  /*1f20*/  ULDC.64 UR6, c[0x0][0x638] ;  /* 0x00018e0000067ab9 */ /* 0x000fe20000000a00 */
[----:B------:R-:W-:Y:S01]  /*1f30*/  ULDC.64 UR8, c[0x0][0x648] ;  /* 0x0001920000087ab9 */ /* 0x000fe20000000a00 */
[----:B------:R-:W-:Y:S01]  /*1f40*/  IMAD R22, R22, UR6, RZ ;  /* 0x0000000616167c24 */ /* 0x000fe2000f8e02ff */
[----:B------:R-:W-:Y:S01]  /*1f50*/  ULDC.64 UR10, c[0x0][0x630] ;  /* 0x00018c00000a7ab9 */ /* 0x000fe20000000a00 */
[----:B------:R-:W-:Y:S01]  /*1f60*/  IMAD.X R7, R153, 0x1, R15, P1 ;  /* 0x0000000199077824 */ /* 0x000fe200008e060f */
[----:B------:R-:W-:Y:S01]  /*1f70*/  ULDC.64 UR14, c[0x0][0x628] ;  /* 0x00018a00000e7ab9 */ /* 0x000fe20000000a00 */
[C---:B------:R-:W-:Y:S02]  /*1f80*/  IMAD R22, R23.reuse, UR7, R22 ;  /* 0x0000000717167c24 */ /* 0x040fe4000f8e0216 */
[----:B------:R-:W-:-:S04]  /*1f90*/  IMAD.WIDE.U32 R6, R23, UR6, R6 ;  /* 0x0000000617067c25 */ /* 0x000fc8000f8e0006 */
[----:B------:R-:W-:Y:S02]  /*1fa0*/  IMAD R5, R18, UR8, RZ ;  /* 0x0000000812057c24 */ /* 0x000fe4000f8e02ff */
[----:B------:R-:W-:Y:S02]  /*1fb0*/  IMAD.IADD R7, R7, 0x1, R22 ;  /* 0x0000000107077824 */ /* 0x000fe400078e0216 */
[C---:B------:R-:W-:Y:S02]  /*1fc0*/  IMAD R152, R16.reuse, UR9, R5 ;  /* 0x0000000910987c24 */ /* 0x040fe4000f8e0205 */
[----:B------:R-:W-:-:S04]  /*1fd0*/  IMAD.WIDE.U32 R6, R16, UR8, R6 ;  /* 0x0000000810067c25 */ /* 0x000fc8000f8e0006 */
[----:B------:R-:W-:Y:S02]  /*1fe0*/  IMAD.IADD R7, R7, 0x1, R152 ;  /* 0x0000000107077824 */ /* 0x000fe400078e0298 */
[----:B------:R-:W-:Y:S02]  /*1ff0*/  IMAD R5, R157, UR10, RZ ;  /* 0x0000000a9d057c24 */ /* 0x000fe4000f8e02ff */
[----:B------:R-:W-:-:S04]  /*2000*/  IMAD.WIDE.U32 R18, R160, UR4, R6 ;  /* 0x00000004a0127c25 */ /* 0x000fc8000f8e0006 */
[----:B------:R-:W-:Y:S02]  /*2010*/  IMAD.IADD R21, R159, 0x1, R19 ;  /* 0x000000019f157824 */ /* 0x000fe400078e0213 */
[----:B------:R-:W-:Y:S02]  /*2020*/  IMAD.MOV.U32 R20, RZ, RZ, R18 ;  /* 0x000000ffff147224 */ /* 0x000fe400078e0012 */
[C---:B------:R-:W-:Y:S02]  /*2030*/  IMAD R17, R156.reuse, UR11, R5 ;  /* 0x0000000b9c117c24 */ /* 0x040fe4000f8e0205 */
[----:B------:R-:W-:-:S04]  /*2040*/  IMAD.WIDE.U32 R6, R156, UR10, R20 ;  /* 0x0000000a9c067c25 */ /* 0x000fc8000f8e0014 */
[----:B------:R-:W-:Y:S01]  /*2050*/  IMAD.IADD R5, R7, 0x1, R17 ;  /* 0x0000000107057824 */ /* 0x000fe200078e0211 */
[----:B------:R-:W-:-:S04]  /*2060*/  LEA R8, P1, R6, UR14, 0x1 ;  /* 0x0000000e06087c11 */ /* 0x000fc8000f8208ff */
[----:B------:R-:W-:-:S05]  /*2070*/  LEA.HI.X R9, R6, UR15, R5, 0x1, P1 ;  /* 0x0000000f06097c11 */ /* 0x000fca00088f0c05 */
[----:B------:R0:W2:Y:S01]  /*2080*/  @P0 LDG.E.LTC128B.U16 R5, desc[UR12][R8.64] ;  /* 0x0000000c08050981 */ /* 0x0000a2000c1e1520 */
[----:B------:R-:W-:Y:S01]  /*2090*/  IMAD.WIDE.U32 R160, R160, UR4, RZ ;  /* 0x00000004a0a07c25 */ /* 0x000fe2000f8e00ff */
[----:B------:R-:W-:Y:S01]  /*20a0*/  ULDC.64 UR4, c[0x0][0x650] ;  /* 0x0001940000047ab9 */ /* 0x000fe20000000a00 */
[----:B------:R-:W-:Y:S01]  /*20b0*/  ISETP.GT.AND P4, PT, R3, 0x1, PT ;  /* 0x000000010300780c */ /* 0x000fe20003f84270 */
[----:B------:R-:W-:Y:S01]  /*20c0*/  BSSY B0, `(.L_x_22) ;  /* 0x0000019000007945 */ /* 0x000fe20003800000 */
[----:B------:R-:W-:Y:S01]  /*20d0*/  IMAD.IADD R159, R161, 0x1, R159 ;  /* 0x00000001a19f7824 */ /* 0x000fe200078e029f */
[----:B------:R-:W-:Y:S01]  /*20e0*/  LOP3.LUT R154, R154, 0xfffffffd, RZ, 0xc0, !PT ;  /* 0xfffffffd9a9a7812 */ /* 0x000fe200078ec0ff */
[----:B------:R-:W-:-:S04]  /*20f0*/  IMAD.MOV.U32 R158, RZ, RZ, R160 ;  /* 0x000000ffff9e7224 */ /* 0x000fc800078e00a0 */
[----:B------:R-:W-:-:S04]  /*2100*/  IMAD.WIDE.U32 R6, R156, UR10, R158 ;  /* 0x0000000a9c067c25 */ /* 0x000fc8000f8e009e */
[----:B------:R-:W-:Y:S01]  /*2110*/  IMAD.IADD R7, R17, 0x1, R7 ;  /* 0x0000000111077824 */ /* 0x000fe200078e0207 */
[----:B------:R-:W-:Y:S01]  /*2120*/  @P4 LOP3.LUT R154, R154, 0x2, RZ, 0xfc, !PT ;  /* 0x000000029a9a4812 */ /* 0x000fe200078efcff */
[----:B------:R-:W-:-:S04]  /*2130*/  IMAD.WIDE.U32 R6, R16, UR8, R6 ;  /* 0x0000000810067c25 */ /* 0x000fc8000f8e0006 */
[----:B------:R-:W-:Y:S02]  /*2140*/  IMAD.IADD R7, R152, 0x1, R7 ;  /* 0x0000000198077824 */ /* 0x000fe400078e0207 */
[----:B------:R-:W-:-:S04]  /*2150*/  IMAD.WIDE.U32 R6, R23, UR6, R6 ;  /* 0x0000000617067c25 */ /* 0x000fc8000f8e0006 */
[----:B------:R-:W-:Y:S01]  /*2160*/  IMAD.IADD R7, R22, 0x1, R7 ;  /* 0x0000000116077824 */ /* 0x000fe200078e0207 */
[----:B0-----:R-:W-:Y:S02]  /*2170*/  IADD3 R9, P2, P3, R155, R6, R14 ;  /* 0x000000069b097210 */ /* 0x001fe40007b5e00e */
[----:B------:R-:W-:Y:S01]  /*2180*/  LEA R6, P1, R10, UR4, 0x1 ;  /* 0x000000040a067c11 */ /* 0x000fe2000f8208ff */
[----:B--2---:R-:W-:-:S05]  /*2190*/  HADD2.F32 R11, -RZ, R5.H0_H0 ;  /* 0x20000005ff0b7230 */ /* 0x004fca0000004100 */
[----:B------:R-:W-:-:S04]  /*21a0*/  FMUL R11, R11, R2 ;  /* 0x000000020b0b7220 */ /* 0x000fc80000400000 */
[----:B------:R-:W-:Y:S01]  /*21b0*/  FFMA R11, R88, R0, R11 ;  /* 0x00000000580b7223 */ /* 0x000fe2000000000b */
[----:B------:R-:W-:Y:S02]  /*21c0*/  IADD3.X R88, R153, R7, R15, P2, P3 ;  /* 0x0000000799587210 */ /* 0x000fe400017e640f */
[----:B------:R-:W-:Y:S02]  /*21d0*/  LEA.HI.X R7, R10, UR5, R163, 0x1, P1 ;  /* 0x000000050a077c11 */ /* 0x000fe400088f0ca3 */
[----:B------:R-:W-:Y:S02]  /*21e0*/  F2FP.F16.F32.PACK_AB R11, RZ, R11 ;  /* 0x0000000bff0b723e */ /* 0x000fe400000000ff */
[----:B------:R-:W-:Y:S02]  /*21f0*/  ISETP.GT.AND P1, PT, R4, RZ, P4 ;  /* 0x000000ff0400720c */ /* 0x000fe40002724270 */
[C---:B------:R-:W-:Y:S01]  /*2200*/  LEA R8, P2, R9.reuse, UR14, 0x1 ;  /* 0x0000000e09087c11 */ /* 0x040fe2000f8408ff */
[----:B------:R0:W-:Y:S03]  /*2210*/  @P0 STG.E.U16 desc[UR12][R6.64], R11 ;  /* 0x0000000b06000986 */ /* 0x0001e6000c10150c */
[----:B------:R-:W-:-:S07]  /*2220*/  LEA.HI.X R9, R9, UR15, R88, 0x1, P2 ;  /* 0x0000000f09097c11 */ /* 0x000fce00090f0c58 */
[----:B------:R-:W-:Y:S05]  /*2230*/  @!P1 BRA `(.L_x_23) ;  /* 0x0000000000049947 */ /* 0x000fea0003800000 */
[----:B------:R1:W5:Y:S02]  /*2240*/  LDG.E.LTC128B.U16 R5, desc[UR12][R8.64+0x2] ;  /* 0x0000020c08057981 */ /* 0x000364000c1e1520 */
.L_x_23:
[----:B------:R-:W-:Y:S05]  /*2250*/  BSYNC B0 ;  /* 0x0000000000007941 */ /* 0x000fea0003800000 */
.L_x_22:
[----:B------:R-:W-:Y:S01]  /*2260*/  USHF.L.U32 UR4, UR10, 0x3, URZ ;  /* 0x000000030a047899 */ /* 0x000fe2000800063f */
[----:B0----5:R-:W-:Y:S01]  /*2270*/  HADD2.F32 R11, -RZ, R5.H0_H0 ;  /* 0x20000005ff0b7230 */ /* 0x021fe20000004100 */
[----:B------:R-:W-:Y:S01]  /*2280*/  USHF.L.U64.HI UR5, UR10, 0x3, UR11 ;  /* 0x000000030a057899 */ /* 0x000fe2000801020b */
[----:B------:R-:W-:-:S03]  /*2290*/  ISETP.GT.AND P0, PT, R4, 0x8, P5 ;  /* 0x000000080400780c */ /* 0x000fc60002f04270 */
[----:B------:R-:W-:Y:S02]  /*22a0*/  IMAD.U32 R162, RZ, RZ, UR4 ;  /* 0x00000004ffa27e24 */ /* 0x000fe4000f8e00ff */
[----:B------:R-:W-:Y:S01]  /*22b0*/  FMUL R88, R11, R2 ;  /* 0x000000020b587220 */ /* 0x000fe20000400000 */
[----:B------:R-:W-:-:S03]  /*22c0*/  IMAD.U32 R163, RZ, RZ, UR5 ;  /* 0x00000005ffa37e24 */ /* 0x000fc6000f8e00ff */
[----:B------:R-:W-:Y:S01]  /*22d0*/  FFMA R88, R89, R0, R88 ;  /* 0x0000000059587223 */ /* 0x000fe20000000058 */
[----:B------:R-:W-:-:S04]  /*22e0*/  IMAD.WIDE.U32 R10, R156, UR10, R162 ;  /* 0x0000000a9c0a7c25 */ /* 0x000fc8000f8e00a2 */
[----:B------:R-:W-:Y:S01]  /*22f0*/  IMAD.IADD R17, R17, 0x1, R11 ;  /* 0x0000000111117824 */ /* 0x000fe200078e020b */
[----:B------:R-:W-:Y:S02]  /*2300*/  IADD3 R11, P2, R18, R10, RZ ;  /* 0x0000000a120b7210 */ /* 0x000fe40007f5e0ff */
[----:B------:R-:W-:-:S03]  /*2310*/  F2FP.F16.F32.PACK_AB R89, RZ, R88 ;  /* 0x00000058ff59723e */ /* 0x000fc600000000ff */
[----:B------:R-:W-:Y:S01]  /*2320*/  IMAD.X R164, R17, 0x1, R21, P2 ;  /* 0x0000000111a47824 */ /* 0x000fe200010e0615 */
[----:B------:R-:W-:Y:S02]  /*2330*/  LEA R88, P2, R11, UR14, 0x1 ;  /* 0x0000000e0b587c11 */ /* 0x000fe4000f8408ff */
[----:B------:R-:W-:Y:S02]  /*2340*/  PRMT R165, R89, 0x7610, R165 ;  /* 0x0000761059a57816 */ /* 0x000fe400000000a5 */
[--C-:B------:R-:W-:Y:S02]  /*2350*/  LEA.HI.X R89, R11, UR15, R164.reuse, 0x1, P2 ;  /* 0x0000000f0b597c11 */ /* 0x100fe400090f0ca4 */
[----:B------:R-:W-:Y:S01]  /*2360*/  PRMT R164, R5, 0x7610, R164 ;  /* 0x0000761005a47816 */ /* 0x000fe200000000a4 */
[----:B------:R0:W-:Y:S05]  /*2370*/  @P1 STG.E.U16 desc[UR12][R6.64+0x2], R165 ;  /* 0x000002a506001986 */ /* 0x0001ea000c10150c */
[----:B------:R2:W3:Y:S01]  /*2380*/  @P0 LDG.E.LTC128B.U16 R164, desc[UR12][R88.64] ;  /* 0x0000000c58a40981 */ /* 0x0004e2000c1e1520 */
[----:B------:R-:W-:Y:S01]  /*2390*/  IADD3 R10, P1, R160, R10, RZ ;  /* 0x0000000aa00a7210 */ /* 0x000fe20007f3e0ff */
[----:B------:R-:W-:Y:S04]  /*23a0*/  BSSY B0, `(.L_x_24) ;  /* 0x0000016000007945 */ /* 0x000fe80003800000 */
[----:B------:R-:W-:Y:S01]  /*23b0*/  IMAD.X R11, R17, 0x1, R159, P1 ;  /* 0x00000001110b7824 */ /* 0x000fe200008e069f */
[----:B------:R-:W-:Y:S01]  /*23c0*/  SHF.L.U64.HI R17, R12, 0x4, R13 ;  /* 0x000000040c117819 */ /* 0x000fe2000001020d */
[----:B------:R-:W-:-:S04]  /*23d0*/  IMAD.WIDE.U32 R10, R16, UR8, R10 ;  /* 0x00000008100a7c25 */ /* 0x000fc8000f8e000a */
[----:B------:R-:W-:Y:S02]  /*23e0*/  IMAD.IADD R11, R152, 0x1, R11 ;  /* 0x00000001980b7824 */ /* 0x000fe400078e020b */
[----:B------:R-:W-:-:S04]  /*23f0*/  IMAD.WIDE.U32 R10, R23, UR6, R10 ;  /* 0x00000006170a7c25 */ /* 0x000fc8000f8e000a */
[----:B--2---:R-:W-:Y:S01]  /*2400*/  IMAD.IADD R89, R22, 0x1, R11 ;  /* 0x0000000116597824 */ /* 0x004fe200078e020b */
[----:B------:R-:W-:Y:S01]  /*2410*/  IADD3 R11, P2, P3, R155, R10, R14 ;  /* 0x0000000a9b0b7210 */ /* 0x000fe20007b5e00e */
[----:B---3--:R-:W-:-:S05]  /*2420*/  HADD2.F32 R5, -RZ, R164.H0_H0 ;  /* 0x200000a4ff057230 */ /* 0x008fca0000004100 */
[----:B------:R-:W-:-:S04]  /*2430*/  FMUL R5, R5, R2 ;  /* 0x0000000205057220 */ /* 0x000fc80000400000 */
[----:B------:R-:W-:Y:S01]  /*2440*/  FFMA R90, R90, R0, R5 ;  /* 0x000000005a5a7223 */ /* 0x000fe20000000005 */
[----:B------:R-:W-:-:S04]  /*2450*/  IMAD.SHL.U32 R5, R12, 0x10, RZ ;  /* 0x000000100c057824 */ /* 0x000fc800078e00ff */
[----:B0-----:R-:W-:Y:S02]  /*2460*/  F2FP.F16.F32.PACK_AB R165, RZ, R90 ;  /* 0x0000005affa5723e */ /* 0x001fe400000000ff */
[----:B------:R-:W-:Y:S02]  /*2470*/  IADD3 R88, P1, R5, R6, RZ ;  /* 0x0000000605587210 */ /* 0x000fe40007f3e0ff */
[----:B------:R-:W-:Y:S02]  /*2480*/  IADD3.X R90, R153, R89, R15, P2, P3 ;  /* 0x00000059995a7210 */ /* 0x000fe400017e640f */
[----:B------:R-:W-:Y:S01]  /*2490*/  ISETP.GT.AND P2, PT, R4, 0x8, P4 ;  /* 0x000000080400780c */ /* 0x000fe20002744270 */
[----:B------:R-:W-:Y:S01]  /*24a0*/  IMAD.X R89, R17, 0x1, R7, P1 ;  /* 0x0000000111597824 */ /* 0x000fe200008e0607 */
[----:B------:R-:W-:-:S04]  /*24b0*/  LEA R10, P3, R11, UR14, 0x1 ;  /* 0x0000000e0b0a7c11 */ /* 0x000fc8000f8608ff */
[----:B------:R0:W-:Y:S01]  /*24c0*/  @P0 STG.E.U16 desc[UR12][R88.64], R165 ;  /* 0x000000a558000986 */ /* 0x0001e2000c10150c */
[----:B------:R-:W-:-:S06]  /*24d0*/  LEA.HI.X R11, R11, UR15, R90, 0x1, P3 ;  /* 0x0000000f0b0b7c11 */ /* 0x000fcc00098f0c5a */
[----:B------:R-:W-:Y:S05]  /*24e0*/  @!P2 BRA `(.L_x_25) ;  /* 0x000000000004a947 */ /* 0x000fea0003800000 */
[----:B------:R2:W5:Y:S02]  /*24f0*/  LDG.E.LTC128B.U16 R164, desc[UR12][R10.64+0x2] ;  /* 0x0000020c0aa47981 */ /* 0x000564000c1e1520 */
.L_x_25:
[----:B------:R-:W-:Y:S05]  /*2500*/  BSYNC B0 ;  /* 0x0000000000007941 */ /* 0x000fea0003800000 */
.L_x_24:
[----:B0----5:R-:W-:Y:S01]  /*2510*/  HADD2.F32 R165, -RZ, R164.H0_H0 ;  /* 0x200000a4ffa57230 */ /* 0x021fe20000004100 */
[----:B------:R-:W-:Y:S01]  /*2520*/  ISETP.GT.AND P3, PT, R3, 0x8, PT ;  /* 0x000000080300780c */ /* 0x000fe20003f64270 */
[----:B------:R-:W-:Y:S01]  /*2530*/  BSSY B0, `(.L_x_26) ;  /* 0x000000a000007945 */ /* 0x000fe20003800000 */
[----:B------:R-:W-:Y:S02]  /*2540*/  LOP3.LUT R154, R154, 0xfffffffb, RZ, 0xc0, !PT ;  /* 0xfffffffb9a9a7812 */ /* 0x000fe400078ec0ff */
[----:B------:R-:W-:Y:S01]  /*2550*/  FMUL R90, R165, R2 ;  /* 0x00000002a55a7220 */ /* 0x000fe20000400000 */
[----:B------:R-:W-:-:S03]  /*2560*/  ISETP.GT.AND P0, PT, R4, RZ, P3 ;  /* 0x000000ff0400720c */ /* 0x000fc60001f04270 */
[----:B------:R-:W-:-:S05]  /*2570*/  FFMA R90, R91, R0, R90 ;  /* 0x000000005b5a7223 */ /* 0x000fca000000005a */
[----:B------:R-:W-:Y:S02]  /*2580*/  F2FP.F16.F32.PACK_AB R90, RZ, R90 ;  /* 0x0000005aff5a723e */ /* 0x000fe400000000ff */
[----:B------:R-:W-:-:S03]  /*2590*/  @P3 LOP3.LUT R154, R154, 0x4, RZ, 0xfc, !PT ;  /* 0x000000049a9a3812 */ /* 0x000fc600078efcff */
[----:B------:R0:W-:Y:S01]  /*25a0*/  @P2 STG.E.U16 desc[UR12][R88.64+0x2], R90 ;  /* 0x0000025a58002986 */ /* 0x0001e2000c10150c */
[----:B------:R-:W-:Y:S05]  /*25b0*/  @!P0 BRA `(.L_x_27) ;  /* 0x0000000000048947 */ /* 0x000fea0003800000 */
[----:B------:R3:W5:Y:S02]  /*25c0*/  LDG.E.LTC128B.U16 R164, desc[UR12][R8.64+0x10] ;  /* 0x0000100c08a47981 */ /* 0x000764000c1e1520 */
.L_x_27:
[----:B------:R-:W-:Y:S05]  /*25d0*/  BSYNC B0 ;  /* 0x0000000000007941 */ /* 0x000fea0003800000 */
.L_x_26:
[----:B-----5:R-:W-:Y:S01]  /*25e0*/  HADD2.F32 R91, -RZ, R164.H0_H0 ;  /* 0x200000a4ff5b7230 */ /* 0x020fe20000004100 */
        /* <DEDUP_REMOVED lines=11> */
.L_x_29:
[----:B------:R-:W-:Y:S05]  /*26a0*/  BSYNC B0 ;  /* 0x0000000000007941 */ /* 0x000fea0003800000 */
.L_x_28:
[----:B----45:R-:W-:Y:S01]  /*26b0*/  HADD2.F32 R91, -RZ, R164.H0_H0 ;  /* 0x200000a4ff5b7230 */ /* 0x030fe20000004100 */
[----:B------:R-:W-:Y:S01]  /*26c0*/  IADD3 R165, P0, R156, 0x40, RZ ;  /* 0x000000409ca57810 */ /* 0x000fe20007f1e0ff */
[----:B------:R-:W-:Y:S03]  /*26d0*/  BSSY B0, `(.L_x_30) ;  /* 0x000000d000007945 */ /* 0x000fe60003800000 */
[----:B0-----:R-:W-:Y:S01]  /*26e0*/  FMUL R90, R91, R2 ;  /* 0x000000025b5a7220 */ /* 0x001fe20000400000 */
[----:B------:R-:W-:Y:S01]  /*26f0*/  IMAD.X R156, RZ, RZ, R157, P0 ;  /* 0x000000ffff9c7224 */ /* 0x000fe200000e069d */
[----:B------:R-:W-:Y:S02]  /*2700*/  ISETP.GT.AND P0, PT, R4, 0x8, P3 ;  /* 0x000000080400780c */ /* 0x000fe40001f04270 */
[----:B------:R-:W-:Y:S01]  /*2710*/  FFMA R90, R93, R0, R90 ;  /* 0x000000005d5a7223 */ /* 0x000fe2000000005a */
[----:B------:R-:W-:-:S04]  /*2720*/  IMAD R156, R156, UR10, RZ ;  /* 0x0000000a9c9c7c24 */ /* 0x000fc8000f8e02ff */
[----:B------:R-:W-:Y:S01]  /*2730*/  F2FP.F16.F32.PACK_AB R92, RZ, R90 ;  /* 0x0000005aff5c723e */ /* 0x000fe200000000ff */
[C---:B------:R-:W-:Y:S02]  /*2740*/  IMAD R167, R165.reuse, UR11, R156 ;  /* 0x0000000ba5a77c24 */ /* 0x040fe4000f8e029c */
[----:B------:R-:W-:Y:S02]  /*2750*/  IMAD.WIDE.U32 R90, R165, UR10, R158 ;  /* 0x0000000aa55a7c25 */ /* 0x000fe4000f8e009e */
[----:B------:R0:W-:Y:S02]  /*2760*/  @P1 STG.E.U16 desc[UR12][R6.64+0x12], R92 ;  /* 0x0000125c06001986 */ /* 0x0001e4000c10150c */
[----:B------:R-:W-:Y:S01]  /*2770*/  IMAD.IADD R93, R167, 0x1, R91 ;  /* 0x00000001a75d7824 */ /* 0x000fe200078e025b */
[----:B------:R-:W-:Y:S06]  /*2780*/  @!P0 BRA `(.L_x_31) ;  /* 0x0000000000048947 */ /* 0x000fec0003800000 */
[----:B------:R4:W5:Y:S02]  /*2790*/  LDG.E.LTC128B.U16 R164, desc[UR12][R10.64+0x10] ;  /* 0x0000100c0aa47981 */ /* 0x000964000c1e1520 */
.L_x_31:
[----:B------:R-:W-:Y:S05]  /*27a0*/  BSYNC B0 ;  /* 0x0000000000007941 */ /* 0x000fea0003800000 */
.L_x_30:
[----:B------:R-:W-:Y:S01]  /*27b0*/  IMAD.WIDE.U32 R156, R165, UR10, R162 ;  /* 0x0000000aa59c7c25 */ /* 0x000fe2000f8e00a2 */
[----:B------:R-:W-:Y:S03]  /*27c0*/  BSSY B0, `(.L_x_32) ;  /* 0x0000016000007945 */ /* 0x000fe60003800000 */
[----:B0-----:R-:W-:Y:S02]  /*27d0*/  IMAD.MOV.U32 R92, RZ, RZ, R90 ;  /* 0x000000ffff5c7224 */ /* 0x001fe400078e005a */
[----:B-----5:R-:W-:Y:S02]  /*27e0*/  HADD2.F32 R161, -RZ, R164.H0_H0 ;  /* 0x200000a4ffa17230 */ /* 0x020fe40000004100 */
[----:B------:R-:W-:Y:S01]  /*27f0*/  IMAD.WIDE.U32 R90, R16, UR8, R92 ;  /* 0x00000008105a7c25 */ /* 0x000fe2000f8e005c */
[----:B------:R-:W-:-:S03]  /*2800*/  IADD3 R92, P1, R160, R156, RZ ;  /* 0x0000009ca05c7210 */ /* 0x000fc60007f3e0ff */
[----:B------:R-:W-:Y:S01]  /*2810*/  FMUL R161, R161, R2 ;  /* 0x00000002a1a17220 */ /* 0x000fe20000400000 */
[----:B------:R-:W-:Y:S02]  /*2820*/  IMAD.IADD R163, R167, 0x1, R157 ;  /* 0x00000001a7a37824 */ /* 0x000fe400078e029d */
[----:B------:R-:W-:Y:S02]  /*2830*/  IMAD.IADD R91, R152, 0x1, R91 ;  /* 0x00000001985b7824 */ /* 0x000fe400078e025b */
[----:B------:R-:W-:Y:S01]  /*2840*/  FFMA R161, R94, R0, R161 ;  /* 0x000000005ea17223 */ /* 0x000fe200000000a1 */
[----:B------:R-:W-:Y:S01]  /*2850*/  IMAD.X R93, R163, 0x1, R159, P1 ;  /* 0x00000001a35d7824 */ /* 0x000fe200008e069f */
[----:B------:R-:W-:Y:S01]  /*2860*/  ISETP.GT.AND P1, PT, R4, 0x8, P2 ;  /* 0x000000080400780c */ /* 0x000fe20001724270 */
[----:B------:R-:W-:Y:S02]  /*2870*/  IMAD.WIDE.U32 R90, R23, UR6, R90 ;  /* 0x00000006175a7c25 */ /* 0x000fe4000f8e005a */
[----:B------:R-:W-:-:S02]  /*2880*/  F2FP.F16.F32.PACK_AB R161, RZ, R161 ;  /* 0x000000a1ffa1723e */ /* 0x000fc400000000ff */
[----:B------:R-:W-:-:S03]  /*2890*/  IMAD.WIDE.U32 R92, R16, UR8, R92 ;  /* 0x00000008105c7c25 */ /* 0x000fc6000f8e005c */
[----:B------:R0:W-:Y:S01]  /*28a0*/  @P0 STG.E.U16 desc[UR12][R88.64+0x10], R161 ;  /* 0x000010a158000986 */ /* 0x0001e2000c10150c */
[----:B------:R-:W-:Y:S01]  /*28b0*/  IMAD.IADD R93, R152, 0x1, R93 ;  /* 0x00000001985d7824 */ /* 0x000fe200078e025d */
[----:B------:R-:W-:Y:S01]  /*28c0*/  IADD3 R152, P0, P2, R155, R90, R14 ;  /* 0x0000005a9b987210 */ /* 0x000fe20007a1e00e */
[----:B------:R-:W-:Y:S02]  /*28d0*/  IMAD.IADD R159, R22, 0x1, R91 ;  /* 0x00000001169f7824 */ /* 0x000fe400078e025b */
[----:B------:R-:W-:-:S03]  /*28e0*/  IMAD.WIDE.U32 R90, R23, UR6, R92 ;  /* 0x00000006175a7c25 */ /* 0x000fc6000f8e005c */
[----:B------:R-:W-:Y:S01]  /*28f0*/  IADD3.X R159, R153, R159, R15, P0, P2 ;  /* 0x0000009f999f7210 */ /* 0x000fe200007e440f */
[----:B------:R-:W-:Y:S06]  /*2900*/  @!P1 BRA `(.L_x_33) ;  /* 0x0000000000049947 */ /* 0x000fec0003800000 */
[----:B------:R0:W5:Y:S02]  /*2910*/  LDG.E.LTC128B.U16 R164, desc[UR12][R10.64+0x12] ;  /* 0x0000120c0aa47981 */ /* 0x000164000c1e1520 */
.L_x_33:
[----:B------:R-:W-:Y:S05]  /*2920*/  BSYNC B0 ;  /* 0x0000000000007941 */ /* 0x000fea0003800000 */
.L_x_32:
[----:B-----5:R-:W-:Y:S01]  /*2930*/  HADD2.F32 R23, -RZ, R164.H0_H0 ;  /* 0x200000a4ff177230 */ /* 0x020fe20000004100 */
[----:B------:R-:W-:Y:S01]  /*2940*/  IADD3 R155, P0, P2, R155, R90, R14 ;  /* 0x0000005a9b9b7210 */ /* 0x000fe20007a1e00e */
[----:B------:R-:W-:Y:S01]  /*2950*/  IMAD.IADD R14, R22, 0x1, R91 ;  /* 0x00000001160e7824 */ /* 0x000fe200078e025b */
[C---:B------:R-:W-:Y:S01]  /*2960*/  SHF.L.U64.HI R93, R12.reuse, 0x7, R13 ;  /* 0x000000070c5d7819 */ /* 0x040fe2000001020d */
[----:B------:R-:W-:Y:S02]  /*2970*/  IMAD.SHL.U32 R91, R12, 0x80, RZ ;  /* 0x000000800c5b7824 */ /* 0x000fe400078e00ff */
[----:B------:R-:W-:Y:S01]  /*2980*/  FMUL R12, R23, R2 ;  /* 0x00000002170c7220 */ /* 0x000fe20000400000 */
[----:B------:R-:W-:Y:S01]  /*2990*/  @P1 IMAD.MOV.U32 R13, RZ, RZ, R89 ;  /* 0x000000ffff0d1224 */ /* 0x000fe200078e0059 */
[----:B------:R-:W-:Y:S01]  /*29a0*/  IADD3.X R16, R153, R14, R15, P0, P2 ;  /* 0x0000000e99107210 */ /* 0x000fe200007e440f */
[----:B------:R-:W-:Y:S01]  /*29b0*/  BSSY B0, `(.L_x_34) ;  /* 0x000000e000007945 */ /* 0x000fe20003800000 */
[----:B------:R-:W-:Y:S01]  /*29c0*/  FFMA R12, R95, R0, R12 ;  /* 0x000000005f0c7223 */ /* 0x000fe2000000000c */
[----:B------:R-:W-:-:S02]  /*29d0*/  IADD3 R22, P0, P2, R5, R6, R91 ;  /* 0x0000000605167210 */ /* 0x000fc40007a1e05b */
[----:B------:R-:W-:Y:S02]  /*29e0*/  ISETP.GT.AND P3, PT, R3, 0x10, PT ;  /* 0x000000100300780c */ /* 0x000fe40003f64270 */
[----:B------:R-:W-:Y:S02]  /*29f0*/  F2FP.F16.F32.PACK_AB R12, RZ, R12 ;  /* 0x0000000cff0c723e */ /* 0x000fe400000000ff */
[----:B------:R-:W-:Y:S02]  /*2a00*/  IADD3.X R23, R17, R7, R93, P0, P2 ;  /* 0x0000000711177210 */ /* 0x000fe400007e445d */
[----:B------:R-:W-:Y:S01]  /*2a10*/  PRMT R14, R12, 0x7610, R14 ;  /* 0x000076100c0e7816 */ /* 0x000fe2000000000e */
[----:B------:R-:W-:Y:S01]  /*2a20*/  @P1 IMAD.MOV.U32 R12, RZ, RZ, R88 ;  /* 0x000000ffff0c1224 */ /* 0x000fe200078e0058 */
[----:B------:R-:W-:Y:S02]  /*2a30*/  ISETP.GT.AND P0, PT, R4, RZ, P3 ;  /* 0x000000ff0400720c */ /* 0x000fe40001f04270 */
[----:B------:R-:W-:-:S02]  /*2a40*/  LOP3.LUT R154, R154, 0xffffffef, RZ, 0xc0, !PT ;  /* 0xffffffef9a9a7812 */ /* 0x000fc400078ec0ff */
[----:B------:R0:W-:Y:S02]  /*2a50*/  @P1 STG.E.U16 desc[UR12][R12.64+0x12], R14 ;  /* 0x0000120e0c001986 */ /* 0x0001e4000c10150c */
[----:B------:R-:W-:-:S07]  /*2a60*/  @P3 LOP3.LUT R154, R154, 0x10, RZ, 0xfc, !PT ;  /* 0x000000109a9a3812 */ /* 0x000fce00078efcff */
[----:B------:R-:W-:Y:S05]  /*2a70*/  @!P0 BRA `(.L_x_35) ;  /* 0x0000000000048947 */ /* 0x000fea0003800000 */
[----:B------:R0:W5:Y:S02]  /*2a80*/  LDG.E.LTC128B.U16 R164, desc[UR12][R8.64+0x20] ;  /* 0x0000200c08a47981 */ /* 0x000164000c1e1520 */
.L_x_35:
[----:B------:R-:W-:Y:S05]  /*2a90*/  BSYNC B0 ;  /* 0x0000000000007941 */ /* 0x000fea0003800000 */
.L_x_34:
[----:B0----5:R-:W-:Y:S01]  /*2aa0*/  HADD2.F32 R13, -RZ, R164.H0_H0 ;  /* 0x200000a4ff0d7230 */ /* 0x021fe20000004100 */
[----:B------:R-:W-:Y:S01]  /*2ab0*/  ISETP.GT.AND P1, PT, R3, 0x11, PT ;  /* 0x000000110300780c */ /* 0x000fe20003f24270 */
[----:B------:R-:W-:Y:S01]  /*2ac0*/  BSSY B0, `(.L_x_36) ;  /* 0x000000a000007945 */ /* 0x000fe20003800000 */
[----:B------:R-:W-:Y:S02]  /*2ad0*/  LOP3.LUT R154, R154, 0xffffffbf, RZ, 0xc0, !PT ;  /* 0xffffffbf9a9a7812 */ /* 0x000fe400078ec0ff */
[----:B------:R-:W-:-:S04]  /*2ae0*/  FMUL R13, R13, R2 ;  /* 0x000000020d0d7220 */ /* 0x000fc80000400000 */
[----:B------:R-:W-:-:S05]  /*2af0*/  FFMA R13, R96, R0, R13 ;  /* 0x00000000600d7223 */ /* 0x000fca000000000d */
[----:B------:R-:W-:Y:S02]  /*2b00*/  F2FP.F16.F32.PACK_AB R13, RZ, R13 ;  /* 0x0000000dff0d723e */ /* 0x000fe400000000ff */
[----:B------:R-:W-:-:S03]  /*2b10*/  @P1 LOP3.LUT R154, R154, 0x40, RZ, 0xfc, !PT ;  /* 0x000000409a9a1812 */ /* 0x000fc600078efcff */
[----:B------:R0:W-:Y:S01]  /*2b20*/  @P0 STG.E.U16 desc[UR12][R6.64+0x20], R13 ;  /* 0x0000200d06000986 */ /* 0x0001e2000c10150c */
[----:B------:R-:W-:-:S13]  /*2b30*/  ISETP.GT.AND P0, PT, R4, RZ, P1 ;  /* 0x000000ff0400720c */ /* 0x000fda0000f04270 */
[----:B0-----:R-:W-:Y:S05]  /*2b40*/  @!P0 BRA `(.L_x_37) ;  /* 0x0000000000048947 */ /* 0x001fea0003800000 */
[----:B------:R0:W5:Y:S02]  /*2b50*/  LDG.E.LTC128B.U16 R164, desc[UR12][R8.64+0x22] ;  /* 0x0000220c08a47981 */ /* 0x000164000c1e1520 */
.L_x_37:
[----:B------:R-:W-:Y:S05]  /*2b60*/  BSYNC B0 ;  /* 0x0000000000007941 */ /* 0x000fea0003800000 */
.L_x_36:
[----:B-----5:R-:W-:Y:S01]  /*2b70*/  HADD2.F32 R13, -RZ, R164.H0_H0 ;  /* 0x200000a4ff0d7230 */ /* 0x020fe20000004100 */
[----:B------:R-:W-:Y:S04]  /*2b80*/  BSSY B0, `(.L_x_38) ;  /* 0x0000008000007945 */ /* 0x000fe80003800000 */
[----:B------:R-:W-:-:S04]  /*2b90*/  FMUL R12, R13, R2 ;  /* 0x000000020d0c7220 */ /* 0x000fc80000400000 */
[----:B------:R-:W-:-:S05]  /*2ba0*/  FFMA R12, R97, R0, R12 ;  /* 0x00000000610c7223 */ /* 0x000fca000000000c */
[----:B------:R-:W-:-:S05]  /*2bb0*/  F2FP.F16.F32.PACK_AB R12, RZ, R12 ;  /* 0x0000000cff0c723e */ /* 0x000fca00000000ff */
[----:B------:R0:W-:Y:S01]  /*2bc0*/  @P0 STG.E.U16 desc[UR12][R6.64+0x22], R12 ;  /* 0x0000220c06000986 */ /* 0x0001e2000c10150c */
[----:B------:R-:W-:-:S13]  /*2bd0*/  ISETP.GT.AND P0, PT, R4, 0x8, P3 ;  /* 0x000000080400780c */ /* 0x000fda0001f04270 */
[----:B0-----:R-:W-:Y:S05]  /*2be0*/  @!P0 BRA `(.L_x_39) ;  /* 0x0000000000048947 */ /* 0x001fea0003800000 */
[----:B------:R0:W5:Y:S02]  /*2bf0*/  LDG.E.LTC128B.U16 R164, desc[UR12][R10.64+0x20] ;  /* 0x0000200c0aa47981 */ /* 0x000164000c1e1520 */
.L_x_39:
[----:B------:R-:W-:Y:S05]  /*2c00*/  BSYNC B0 ;  /* 0x0000000000007941 */ /* 0x000fea0003800000 */
.L_x_38:
[----:B-----5:R-:W-:Y:S01]  /*2c10*/  HADD2.F32 R13, -RZ, R164.H0_H0 ;  /* 0x200000a4ff0d7230 */ /* 0x020fe20000004100 */
[----:B------:R-:W-:Y:S01]  /*2c20*/  BSSY B0, `(.L_x_40) ;  /* 0x000000b000007945 */ /* 0x000fe20003800000 */
[----:B------:R-:W-:-:S03]  /*2c30*/  @P0 IMAD.MOV.U32 R12, RZ, RZ, R88 ;  /* 0x000000ffff0c0224 */ /* 0x000fc600078e0058 */
[----:B------:R-:W-:-:S04]  /*2c40*/  FMUL R13, R13, R2 ;  /* 0x000000020d0d7220 */ /* 0x000fc80000400000 */
[----:B------:R-:W-:-:S05]  /*2c50*/  FFMA R13, R98, R0, R13 ;  /* 0x00000000620d7223 */ /* 0x000fca000000000d */
[----:B------:R-:W-:-:S04]  /*2c60*/  F2FP.F16.F32.PACK_AB R13, RZ, R13 ;  /* 0x0000000dff0d723e */ /* 0x000fc800000000ff */
[----:B------:R-:W-:Y:S01]  /*2c70*/  PRMT R14, R13, 0x7610, R14 ;  /* 0x000076100d0e7816 */ /* 0x000fe2000000000e */
[----:B------:R-:W-:-:S05]  /*2c80*/  @P0 IMAD.MOV.U32 R13, RZ, RZ, R89 ;  /* 0x000000ffff0d0224 */ /* 0x000fca00078e0059 */
[----:B------:R0:W-:Y:S01]  /*2c90*/  @P0 STG.E.U16 desc[UR12][R12.64+0x20], R14 ;  /* 0x0000200e0c000986 */ /* 0x0001e2000c10150c */
[----:B------:R-:W-:-:S13]  /*2ca0*/  ISETP.GT.AND P0, PT, R4, 0x8, P1 ;  /* 0x000000080400780c */ /* 0x000fda0000f04270 */
[----:B0-----:R-:W-:Y:S05]  /*2cb0*/  @!P0 BRA `(.L_x_41) ;  /* 0x0000000000048947 */ /* 0x001fea0003800000 */
[----:B------:R0:W5:Y:S02]  /*2cc0*/  LDG.E.LTC128B.U16 R164, desc[UR12][R10.64+0x22] ;  /* 0x0000220c0aa47981 */ /* 0x000164000c1e1520 */
.L_x_41:
[----:B------:R-:W-:Y:S05]  /*2cd0*/  BSYNC B0 ;  /* 0x0000000000007941 */ /* 0x000fea0003800000 */
.L_x_40:
[----:B-----5:R-:W-:Y:S01]  /*2ce0*/  HADD2.F32 R13, -RZ, R164.H0_H0 ;  /* 0x200000a4ff0d7230 */ /* 0x020fe20000004100 */
[----:B------:R-:W-:Y:S01]  /*2cf0*/  ISETP.GT.AND P2, PT, R3, 0x18, PT ;  /* 0x000000180300780c */ /* 0x000fe20003f44270 */
[----:B------:R-:W-:Y:S01]  /*2d00*/  BSSY B0, `(.L_x_42) ;  /* 0x0000017000007945 */ /* 0x000fe20003800000 */
[----:B------:R-:W-:Y:S02]  /*2d10*/  LOP3.LUT R154, R154, 0xfbffffff, RZ, 0xc0, !PT ;  /* 0xfbffffff9a9a7812 */ /* 0x000fe400078ec0ff */
[----:B------:R-:W-:-:S04]  /*2d20*/  FMUL R12, R13, R2 ;  /* 0x000000020d0c7220 */ /* 0x000fc80000400000 */
[----:B------:R-:W-:-:S05]  /*2d30*/  FFMA R12, R99, R0, R12 ;  /* 0x00000000630c7223 */ /* 0x000fca000000000c */
[----:B------:R-:W-:Y:S02]  /*2d40*/  F2FP.F16.F32.PACK_AB R12, RZ, R12 ;  /* 0x0000000cff0c723e */ /* 0x000fe400000000ff */
[----:B------:R-:W-:Y:S02]  /*2d50*/  @P2 LOP3.LUT R154, R154, 0x4000000, RZ, 0xfc, !PT ;  /* 0x040000009a9a2812 */ /* 0x000fe400078efcff */
[----:B------:R-:W-:Y:S01]  /*2d60*/  PRMT R15, R12, 0x7610, R15 ;  /* 0x000076100c0f7816 */ /* 0x000fe2000000000f */
[----:B------:R-:W-:-:S04]  /*2d70*/  IMAD.WIDE.U32 R12, R165, UR10, R20 ;  /* 0x0000000aa50c7c25 */ /* 0x000fc8000f8e0014 */
[----:B------:R1:W-:Y:S01]  /*2d80*/  @P0 STG.E.U16 desc[UR12][R88.64+0x22], R15 ;  /* 0x0000220f58000986 */ /* 0x0003e2000c10150c */
[----:B------:R-:W-:Y:S01]  /*2d90*/  IMAD.IADD R13, R13, 0x1, R167 ;  /* 0x000000010d0d7824 */ /* 0x000fe200078e02a7 */
[----:B------:R-:W-:-:S04]  /*2da0*/  LEA R94, P0, R12, UR14, 0x1 ;  /* 0x0000000e0c5e7c11 */ /* 0x000fc8000f8008ff */
[----:B------:R-:W-:Y:S02]  /*2db0*/  LEA.HI.X R95, R12, UR15, R13, 0x1, P0 ;  /* 0x0000000f0c5f7c11 */ /* 0x000fe400080f0c0d */
[----:B------:R-:W-:-:S04]  /*2dc0*/  LEA R12, P0, R152, UR14, 0x1 ;  /* 0x0000000e980c7c11 */ /* 0x000fc8000f8008ff */
[----:B------:R-:W-:Y:S02]  /*2dd0*/  LEA.HI.X R13, R152, UR15, R159, 0x1, P0 ;  /* 0x0000000f980d7c11 */ /* 0x000fe400080f0c9f */
[----:B------:R-:W-:-:S05]  /*2de0*/  IADD3 R19, P0, R18, R156, RZ ;  /* 0x0000009c12137210 */ /* 0x000fca0007f1e0ff */
[----:B------:R-:W-:Y:S01]  /*2df0*/  IMAD.X R20, R163, 0x1, R21, P0 ;  /* 0x00000001a3147824 */ /* 0x000fe200000e0615 */
[----:B------:R-:W-:-:S04]  /*2e00*/  LEA R18, P0, R19, UR14, 0x1 ;  /* 0x0000000e13127c11 */ /* 0x000fc8000f8008ff */
[----:B------:R-:W-:Y:S02]  /*2e10*/  LEA.HI.X R19, R19, UR15, R20, 0x1, P0 ;  /* 0x0000000f13137c11 */ /* 0x000fe400080f0c14 */
[----:B------:R-:W-:-:S04]  /*2e20*/  LEA R14, P0, R155, UR14, 0x1 ;  /* 0x0000000e9b0e7c11 */ /* 0x000fc8000f8008ff */
[----:B-1----:R-:W-:Y:S02]  /*2e30*/  LEA.HI.X R15, R155, UR15, R16, 0x1, P0 ;  /* 0x0000000f9b0f7c11 */ /* 0x002fe400080f0c10 */
[----:B------:R-:W-:-:S13]  /*2e40*/  ISETP.GT.AND P0, PT, R4, RZ, P2 ;  /* 0x000000ff0400720c */ /* 0x000fda0001704270 */
[----:B------:R-:W-:Y:S05]  /*2e50*/  @!P0 BRA `(.L_x_43) ;  /* 0x0000000000048947 */ /* 0x000fea0003800000 */
[----:B------:R1:W5:Y:S02]  /*2e60*/  LDG.E.LTC128B.U16 R164, desc[UR12][R8.64+0x30] ;  /* 0x0000300c08a47981 */ /* 0x000364000c1e1520 */
.L_x_43:
[----:B------:R-:W-:Y:S05]  /*2e70*/  BSYNC B0 ;  /* 0x0000000000007941 */ /* 0x000fea0003800000 */
.L_x_42:
[----:B-----5:R-:W-:Y:S01]  /*2e80*/  HADD2.F32 R21, -RZ, R164.H0_H0 ;  /* 0x200000a4ff157230 */ /* 0x020fe20000004100 */
        /* <DEDUP_REMOVED lines=11> */
.L_x_45:
[----:B------:R-:W-:Y:S05]  /*2f40*/  BSYNC B0 ;  /* 0x0000000000007941 */ /* 0x000fea0003800000 */
.L_x_44:
        /* <DEDUP_REMOVED lines=9> */
.L_x_47:
[----:B------:R-:W-:Y:S05]  /*2fe0*/  BSYNC B0 ;  /* 0x0000000000007941 */ /* 0x000fea0003800000 */
.L_x_46:
        /* <DEDUP_REMOVED lines=12> */
.L_x_49:
[----:B------:R-:W-:Y:S05]  /*30b0*/  BSYNC B0 ;  /* 0x0000000000007941 */ /* 0x000fea0003800000 */
.L_x_48:
[----:B-----5:R-:W-:Y:S01]  /*30c0*/  HADD2.F32 R21, -RZ, R164.H0_H0 ;  /* 0x200000a4ff157230 */ /* 0x020fe20000004100 */
[----:B------:R-:W-:Y:S01]  /*30d0*/  ISETP.GT.AND P2, PT, R3, 0x20, PT ;  /* 0x000000200300780c */ /* 0x000fe20003f44270 */
[----:B------:R-:W-:Y:S01]  /*30e0*/  @P0 IMAD.MOV.U32 R20, RZ, RZ, R88 ;  /* 0x000000ffff140224 */ /* 0x000fe200078e0058 */
[----:B------:R-:W-:Y:S01]  /*30f0*/  LOP3.LUT R154, R154, 0xfeffffff, RZ, 0xc0, !PT ;  /* 0xfeffffff9a9a7812 */ /* 0x000fe200078ec0ff */
[----:B------:R-:W-:Y:S01]  /*3100*/  BSSY B0, `(.L_x_50) ;  /* 0x000000a000007945 */ /* 0x000fe20003800000 */
[----:B------:R-:W-:Y:S01]  /*3110*/  FMUL R16, R21, R2 ;  /* 0x0000000215107220 */ /* 0x000fe20000400000 */
[----:B------:R-:W-:-:S03]  /*3120*/  @P0 IMAD.MOV.U32 R21, RZ, RZ, R89 ;  /* 0x000000ffff150224 */ /* 0x000fc600078e0059 */
[----:B------:R-:W-:-:S05]  /*3130*/  FFMA R16, R103, R0, R16 ;  /* 0x0000000067107223 */ /* 0x000fca0000000010 */
[----:B------:R-:W-:Y:S02]  /*3140*/  F2FP.F16.F32.PACK_AB R16, RZ, R16 ;  /* 0x00000010ff10723e */ /* 0x000fe400000000ff */
[----:B------:R-:W-:-:S03]  /*3150*/  @P2 LOP3.LUT R154, R154, 0x1000000, RZ, 0xfc, !PT ;  /* 0x010000009a9a2812 */ /* 0x000fc600078efcff */
[----:B------:R0:W-:Y:S01]  /*3160*/  @P0 STG.E.U16 desc[UR12][R20.64+0x32], R16 ;  /* 0x0000321014000986 */ /* 0x0001e2000c10150c */
[----:B------:R-:W-:-:S13]  /*3170*/  ISETP.GT.AND P0, PT, R4, RZ, P2 ;  /* 0x000000ff0400720c */ /* 0x000fda0001704270 */
[----:B0-----:R-:W-:Y:S05]  /*3180*/  @!P0 BRA `(.L_x_51) ;  /* 0x0000000000048947 */ /* 0x001fea0003800000 */
[----:B------:R0:W5:Y:S02]  /*3190*/  LDG.E.LTC128B.U16 R164, desc[UR12][R8.64+0x40] ;  /* 0x0000400c08a47981 */ /* 0x000164000c1e1520 */
.L_x_51:
[----:B------:R-:W-:Y:S05]  /*31a0*/  BSYNC B0 ;  /* 0x0000000000007941 */ /* 0x000fea0003800000 */
.L_x_50:
        /* <DEDUP_REMOVED lines=12> */
.L_x_53:
[----:B------:R-:W-:Y:S05]  /*3270*/  BSYNC B0 ;  /* 0x0000000000007941 */ /* 0x000fea0003800000 */
.L_x_52:
        /* <DEDUP_REMOVED lines=9> */
.L_x_55:
[----:B------:R-:W-:Y:S05]  /*3310*/  BSYNC B0 ;  /* 0x0000000000007941 */ /* 0x000fea0003800000 */
.L_x_54:
        /* <DEDUP_REMOVED lines=12> */
.L_x_57:
[----:B------:R-:W-:Y:S05]  /*33e0*/  BSYNC B0 ;  /* 0x0000000000007941 */ /* 0x000fea0003800000 */
.L_x_56:
        /* <DEDUP_REMOVED lines=14> */
.L_x_59:
[----:B------:R-:W-:Y:S05]  /*34d0*/  BSYNC B0 ;  /* 0x0000000000007941 */ /* 0x000fea0003800000 */
.L_x_58:
        /* <DEDUP_REMOVED lines=12> */
.L_x_61:
[----:B------:R-:W-:Y:S05]  /*35a0*/  BSYNC B0 ;  /* 0x0000000000007941 */ /* 0x000fea0003800000 */
.L_x_60:
        /* <DEDUP_REMOVED lines=9> */
.L_x_63:
[----:B------:R-:W-:Y:S05]  /*3640*/  BSYNC B0 ;  /* 0x0000000000007941 */ /* 0x000fea0003800000 */
.L_x_62:
        /* <DEDUP_REMOVED lines=12> */
.L_x_65:
[----:B------:R-:W-:Y:S05]  /*3710*/  BSYNC B0 ;  /* 0x0000000000007941 */ /* 0x000fea0003800000 */
.L_x_64:
        /* <DEDUP_REMOVED lines=14> */
.L_x_67:
[----:B------:R-:W-:Y:S05]  /*3800*/  BSYNC B0 ;  /* 0x0000000000007941 */ /* 0x000fea0003800000 */
.L_x_66:
        /* <DEDUP_REMOVED lines=12> */
.L_x_69:
[----:B------:R-:W-:Y:S05]  /*38d0*/  BSYNC B0 ;  /* 0x0000000000007941 */ /* 0x000fea0003800000 */
.L_x_68:
        /* <DEDUP_REMOVED lines=9> */
.L_x_71:
[----:B------:R-:W-:Y:S05]  /*3970*/  BSYNC B0 ;  /* 0x0000000000007941 */ /* 0x000fea0003800000 */
.L_x_70:
        /* <DEDUP_REMOVED lines=12> */
.L_x_73:
[----:B------:R-:W-:Y:S05]  /*3a40*/  BSYNC B0 ;  /* 0x0000000000007941 */ /* 0x000fea0003800000 */
.L_x_72:
        /* <DEDUP_REMOVED lines=14> */
.L_x_75:
[----:B------:R-:W-:Y:S05]  /*3b30*/  BSYNC B0 ;  /* 0x0000000000007941 */ /* 0x000fea0003800000 */
.L_x_74:
        /* <DEDUP_REMOVED lines=12> */
.L_x_77:
[----:B------:R-:W-:Y:S05]  /*3c00*/  BSYNC B0 ;  /* 0x0000000000007941 */ /* 0x000fea0003800000 */
.L_x_76:
        /* <DEDUP_REMOVED lines=9> */
.L_x_79:
[----:B------:R-:W-:Y:S05]  /*3ca0*/  BSYNC B0 ;  /* 0x0000000000007941 */ /* 0x000fea0003800000 */
.L_x_78:
        /* <DEDUP_REMOVED lines=12> */
.L_x_81:
[----:B------:R-:W-:Y:S05]  /*3d70*/  BSYNC B0 ;  /* 0x0000000000007941 */ /* 0x000fea0003800000 */
.L_x_80:
        /* <DEDUP_REMOVED lines=14> */
.L_x_83:
[----:B------:R-:W-:Y:S05]  /*3e60*/  BSYNC B0 ;  /* 0x0000000000007941 */ /* 0x000fea0003800000 */
.L_x_82:
        /* <DEDUP_REMOVED lines=12> */
.L_x_85:
[----:B------:R-:W-:Y:S05]  /*3f30*/  BSYNC B0 ;  /* 0x0000000000007941 */ /* 0x000fea0003800000 */
.L_x_84:
        /* <DEDUP_REMOVED lines=9> */
.L_x_87:
[----:B------:R-:W-:Y:S05]  /*3fd0*/  BSYNC B0 ;  /* 0x0000000000007941 */ /* 0x000fea0003800000 */
.L_x_86:
        /* <DEDUP_REMOVED lines=12> */
.L_x_89:
[----:B------:R-:W-:Y:S05]  /*40a0*/  BSYNC B0 ;  /* 0x0000000000007941 */ /* 0x000fea0003800000 */
.L_x_88:
        /* <DEDUP_REMOVED lines=14> */
.L_x_91:
[----:B------:R-:W-:Y:S05]  /*4190*/  BSYNC B0 ;  /* 0x0000000000007941 */ /* 0x000fea0003800000 */
.L_x_90:
        /* <DEDUP_REMOVED lines=12> */
.L_x_93:
[----:B------:R-:W-:Y:S05]  /*4260*/  BSYNC B0 ;  /* 0x0000000000007941 */ /* 0x000fea0003800000 */
.L_x_92:
        /* <DEDUP_REMOVED lines=9> */
.L_x_95:
[----:B------:R-:W-:Y:S05]  /*4300*/  BSYNC B0 ;  /* 0x0000000000007941 */ /* 0x000fea0003800000 */
.L_x_94:
        /* <DEDUP_REMOVED lines=12> */
.L_x_97:
[----:B------:R-:W-:Y:S05]  /*43d0*/  BSYNC B0 ;  /* 0x0000000000007941 */ /* 0x000fea0003800000 */
.L_x_96:
        /* <DEDUP_REMOVED lines=14> */
.L_x_99:
[----:B------:R-:W-:Y:S05]  /*44c0*/  BSYNC B0 ;  /* 0x0000000000007941 */ /* 0x000fea0003800000 */
.L_x_98:
        /* <DEDUP_REMOVED lines=12> */
.L_x_101:
[----:B------:R-:W-:Y:S05]  /*4590*/  BSYNC B0 ;  /* 0x0000000000007941 */ /* 0x000fea0003800000 */
.L_x_100:
        /* <DEDUP_REMOVED lines=9> */
.L_x_103:
[----:B------:R-:W-:Y:S05]  /*4630*/  BSYNC B0 ;  /* 0x0000000000007941 */ /* 0x000fea0003800000 */
.L_x_102:
        /* <DEDUP_REMOVED lines=12> */
.L_x_105:
[----:B------:R-:W-:Y:S05]  /*4700*/  BSYNC B0 ;  /* 0x0000000000007941 */ /* 0x000fea0003800000 */
.L_x_104:
        /* <DEDUP_REMOVED lines=14> */
.L_x_107:
[----:B------:R-:W-:Y:S05]  /*47f0*/  BSYNC B0 ;  /* 0x0000000000007941 */ /* 0x000fea0003800000 */
.L_x_106:
        /* <DEDUP_REMOVED lines=12> */
.L_x_109:
[----:B------:R-:W-:Y:S05]  /*48c0*/  BSYNC B0 ;  /* 0x0000000000007941 */ /* 0x000fea0003800000 */
.L_x_108:
        /* <DEDUP_REMOVED lines=9> */
.L_x_111:
[----:B------:R-:W-:Y:S05]  /*4960*/  BSYNC B0 ;  /* 0x0000000000007941 */ /* 0x000fea0003800000 */
.L_x_110:
        /* <DEDUP_REMOVED lines=12> */
.L_x_113:
[----:B------:R-:W-:Y:S05]  /*4a30*/  BSYNC B0 ;  /* 0x0000000000007941 */ /* 0x000fea0003800000 */
.L_x_112:
        /* <DEDUP_REMOVED lines=14> */
.L_x_115:
[----:B------:R-:W-:Y:S05]  /*4b20*/  BSYNC B0 ;  /* 0x0000000000007941 */ /* 0x000fea0003800000 */
.L_x_114:
        /* <DEDUP_REMOVED lines=12> */
.L_x_117:
[----:B------:R-:W-:Y:S05]  /*4bf0*/  BSYNC B0 ;  /* 0x0000000000007941 */ /* 0x000fea0003800000 */
.L_x_116:
        /* <DEDUP_REMOVED lines=9> */
.L_x_119:
[----:B------:R-:W-:Y:S05]  /*4c90*/  BSYNC B0 ;  /* 0x0000000000007941 */ /* 0x000fea0003800000 */
.L_x_118:
        /* <DEDUP_REMOVED lines=12> */
.L_x_121:
[----:B------:R-:W-:Y:S05]  /*4d60*/  BSYNC B0 ;  /* 0x0000000000007941 */ /* 0x000fea0003800000 */
.L_x_120:
        /* <DEDUP_REMOVED lines=14> */
.L_x_123:
[----:B------:R-:W-:Y:S05]  /*4e50*/  BSYNC B0 ;  /* 0x0000000000007941 */ /* 0x000fea0003800000 */
.L_x_122:
        /* <DEDUP_REMOVED lines=12> */
.L_x_125:
[----:B------:R-:W-:Y:S05]  /*4f20*/  BSYNC B0 ;  /* 0x0000000000007941 */ /* 0x000fea0003800000 */
.L_x_124:
        /* <DEDUP_REMOVED lines=9> */
.L_x_127:
[----:B------:R-:W-:Y:S05]  /*4fc0*/  BSYNC B0 ;  /* 0x0000000000007941 */ /* 0x000fea0003800000 */
.L_x_126:
        /* <DEDUP_REMOVED lines=12> */
.L_x_129:
[----:B------:R-:W-:Y:S05]  /*5090*/  BSYNC B0 ;  /* 0x0000000000007941 */ /* 0x000fea0003800000 */
.L_x_128:
[----:B-----5:R-:W-:Y:S01]  /*50a0*/  HADD2.F32 R21, -RZ, R164.H0_H0 ;  /* 0x200000a4ff157230 */ /* 0x020fe20000004100 */
[----:B------:R-:W-:Y:S01]  /*50b0*/  ISETP.GT.AND P3, PT, R3, 0x70, PT ;  /* 0x000000700300780c */ /* 0x000fe20003f64270 */
[----:B------:R-:W-:Y:S01]  /*50c0*/  @P0 IMAD.MOV.U32 R20, RZ, RZ, R88 ;  /* 0x000000ffff140224 */ /* 0x000fe200078e0058 */
[----:B------:R-:W-:Y:S02]  /*50d0*/  BSSY B0, `(.L_x_130) ;  /* 0x0000009000007945 */ /* 0x000fe40003800000 */
[----:B------:R-:W-:Y:S01]  /*50e0*/  FMUL R16, R21, R2 ;  /* 0x0000000215107220 */ /* 0x000fe20000400000 */
[----:B------:R-:W-:-:S03]  /*50f0*/  @P0 IMAD.MOV.U32 R21, RZ, RZ, R89 ;  /* 0x000000ffff150224 */ /* 0x000fc600078e0059 */
[----:B------:R-:W-:-:S05]  /*5100*/  FFMA R16, R143, R0, R16 ;  /* 0x000000008f107223 */ /* 0x000fca0000000010 */
[----:B------:R-:W-:-:S05]  /*5110*/  F2FP.F16.F32.PACK_AB R16, RZ, R16 ;  /* 0x00000010ff10723e */ /* 0x000fca00000000ff */
[----:B------:R0:W-:Y:S01]  /*5120*/  @P0 STG.E.U16 desc[UR12][R20.64+0xd2], R16 ;  /* 0x0000d21014000986 */ /* 0x0001e2000c10150c */
[----:B------:R-:W-:-:S13]  /*5130*/  ISETP.GT.AND P0, PT, R4, RZ, P3 ;  /* 0x000000ff0400720c */ /* 0x000fda0001f04270 */
[----:B0-----:R-:W-:Y:S05]  /*5140*/  @!P0 BRA `(.L_x_131) ;  /* 0x0000000000048947 */ /* 0x001fea0003800000 */
[----:B------:R0:W5:Y:S02]  /*5150*/  LDG.E.LTC128B.U16 R164, desc[UR12][R8.64+0xe0] ;  /* 0x0000e00c08a47981 */ /* 0x000164000c1e1520 */
.L_x_131:
[----:B------:R-:W-:Y:S05]  /*5160*/  BSYNC B0 ;  /* 0x0000000000007941 */ /* 0x000fea0003800000 */
.L_x_130:
[----:B-----5:R-:W-:Y:S01]  /*5170*/  HADD2.F32 R21, -RZ, R164.H0_H0 ;  /* 0x200000a4ff157230 */ /* 0x020fe20000004100 */
[----:B------:R-:W-:Y:S01]  /*5180*/  ISETP.GT.AND P2, PT, R3, 0x71, PT ;  /* 0x000000710300780c */ /* 0x000fe20003f44270 */
[----:B------:R-:W-:Y:S03]  /*5190*/  BSSY B0, `(.L_x_132) ;  /* 0x0000008000007945 */ /* 0x000fe60003800000 */
[----:B------:R-:W-:-:S04]  /*51a0*/  FMUL R21, R21, R2 ;  /* 0x0000000215157220 */ /* 0x000fc80000400000 */
[----:B------:R-:W-:-:S05]  /*51b0*/  FFMA R21, R144, R0, R21 ;  /* 0x0000000090157223 */ /* 0x000fca0000000015 */
[----:B------:R-:W-:-:S05]  /*51c0*/  F2FP.F16.F32.PACK_AB R21, RZ, R21 ;  /* 0x00000015ff15723e */ /* 0x000fca00000000ff */
[----:B------:R0:W-:Y:S01]  /*51d0*/  @P0 STG.E.U16 desc[UR12][R6.64+0xe0], R21 ;  /* 0x0000e01506000986 */ /* 0x0001e2000c10150c */
[----:B------:R-:W-:-:S13]  /*51e0*/  ISETP.GT.AND P0, PT, R4, RZ, P2 ;  /* 0x000000ff0400720c */ /* 0x000fda0001704270 */
[----:B0-----:R-:W-:Y:S05]  /*51f0*/  @!P0 BRA `(.L_x_133) ;  /* 0x0000000000048947 */ /* 0x001fea0003800000 */
[----:B------:R0:W5:Y:S02]  /*5200*/  LDG.E.LTC128B.U16 R164, desc[UR12][R8.64+0xe2] ;  /* 0x0000e20c08a47981 */ /* 0x000164000c1e1520 */
.L_x_133:
[----:B------:R-:W-:Y:S05]  /*5210*/  BSYNC B0 ;  /* 0x0000000000007941 */ /* 0x000fea0003800000 */
.L_x_132:
        /* <DEDUP_REMOVED lines=9> */
.L_x_135:
[----:B------:R-:W-:Y:S05]  /*52b0*/  BSYNC B0 ;  /* 0x0000000000007941 */ /* 0x000fea0003800000 */
.L_x_134:
        /* <DEDUP_REMOVED lines=12> */
.L_x_137:
[----:B------:R-:W-:Y:S05]  /*5380*/  BSYNC B0 ;  /* 0x0000000000007941 */ /* 0x000fea0003800000 */
.L_x_136:
        /* <DEDUP_REMOVED lines=12> */
.L_x_139:
[----:B------:R-:W-:Y:S05]  /*5450*/  BSYNC B0 ;  /* 0x0000000000007941 */ /* 0x000fea0003800000 */
.L_x_138:
[----:B-----5:R-:W-:Y:S01]  /*5460*/  HADD2.F32 R21, -RZ, R164.H0_H0 ;  /* 0x200000a4ff157230 */ /* 0x020fe20000004100 */
[----:B------:R-:W-:Y:S04]  /*5470*/  BSSY B0, `(.L_x_140) ;  /* 0x000000b000007945 */ /* 0x000fe80003800000 */
[----:B------:R-:W-:-:S04]  /*5480*/  FMUL R21, R21, R2 ;  /* 0x0000000215157220 */ /* 0x000fc80000400000 */
[----:B------:R-:W-:-:S05]  /*5490*/  FFMA R21, R148, R0, R21 ;  /* 0x0000000094157223 */ /* 0x000fca0000000015 */
[----:B------:R-:W-:-:S05]  /*54a0*/  F2FP.F16.F32.PACK_AB R21, RZ, R21 ;  /* 0x00000015ff15723e */ /* 0x000fca00000000ff */
[----:B------:R1:W-:Y:S01]  /*54b0*/  @P0 STG.E.U16 desc[UR12][R6.64+0xf0], R21 ;  /* 0x0000f01506000986 */ /* 0x0003e2000c10150c */
[----:B------:R-:W-:-:S05]  /*54c0*/  IADD3 R20, P0, R91, R6, RZ ;  /* 0x000000065b147210 */ /* 0x000fca0007f1e0ff */
[----:B-1----:R-:W-:Y:S01]  /*54d0*/  IMAD.X R21, R93, 0x1, R7, P0 ;  /* 0x000000015d157824 */ /* 0x002fe200000e0607 */
[----:B------:R-:W-:-:S04]  /*54e0*/  ISETP.GT.AND P0, PT, R3, 0x79, PT ;  /* 0x000000790300780c */ /* 0x000fc80003f04270 */
[----:B------:R-:W-:-:S13]  /*54f0*/  ISETP.GT.AND P4, PT, R4, RZ, P0 ;  /* 0x000000ff0400720c */ /* 0x000fda0000784270 */
[----:B------:R-:W-:Y:S05]  /*5500*/  @!P4 BRA `(.L_x_141) ;  /* 0x000000000004c947 */ /* 0x000fea0003800000 */
[----:B------:R1:W5:Y:S02]  /*5510*/  LDG.E.LTC128B.U16 R164, desc[UR12][R8.64+0xf2] ;  /* 0x0000f20c08a47981 */ /* 0x000364000c1e1520 */
.L_x_141:
[----:B------:R-:W-:Y:S05]  /*5520*/  BSYNC B0 ;  /* 0x0000000000007941 */ /* 0x000fea0003800000 */
.L_x_140:
[----:B-----5:R-:W-:Y:S01]  /*5530*/  HADD2.F32 R3, -RZ, R164.H0_H0 ;  /* 0x200000a4ff037230 */ /* 0x020fe20000004100 */
[----:B------:R-:W-:Y:S04]  /*5540*/  BSSY B0, `(.L_x_142) ;  /* 0x0000008000007945 */ /* 0x000fe80003800000 */
[----:B01-3--:R-:W-:-:S04]  /*5550*/  FMUL R8, R3, R2 ;  /* 0x0000000203087220 */ /* 0x00bfc80000400000 */
[----:B------:R-:W-:-:S05]  /*5560*/  FFMA R8, R149, R0, R8 ;  /* 0x0000000095087223 */ /* 0x000fca0000000008 */
[----:B------:R-:W-:-:S05]  /*5570*/  F2FP.F16.F32.PACK_AB R8, RZ, R8 ;  /* 0x00000008ff08723e */ /* 0x000fca00000000ff */
[----:B------:R0:W-:Y:S01]  /*5580*/  @P4 STG.E.U16 desc[UR12][R6.64+0xf2], R8 ;  /* 0x0000f20806004986 */ /* 0x0001e2000c10150c */
[----:B------:R-:W-:-:S13]  /*5590*/  ISETP.GT.AND P4, PT, R4, 0x8, P1 ;  /* 0x000000080400780c */ /* 0x000fda0000f84270 */
[----:B0-----:R-:W-:Y:S05]  /*55a0*/  @!P4 BRA `(.L_x_143) ;  /* 0x000000000004c947 */ /* 0x001fea0003800000 */
[----:B------:R0:W5:Y:S02]  /*55b0*/  LDG.E.LTC128B.U16 R164, desc[UR12][R10.64+0xf0] ;  /* 0x0000f00c0aa47981 */ /* 0x000164000c1e1520 */
.L_x_143:
[----:B------:R-:W-:Y:S05]  /*55c0*/  BSYNC B0 ;  /* 0x0000000000007941 */ /* 0x000fea0003800000 */
.L_x_142:
[----:B-----5:R-:W-:Y:S01]  /*55d0*/  HADD2.F32 R3, -RZ, R164.H0_H0 ;  /* 0x200000a4ff037230 */ /* 0x020fe20000004100 */
[----:B------:R-:W-:Y:S01]  /*55e0*/  BSSY B0, `(.L_x_144) ;  /* 0x000000a000007945 */ /* 0x000fe20003800000 */
[----:B------:R-:W-:Y:S02]  /*55f0*/  @P4 IMAD.MOV.U32 R6, RZ, RZ, R88 ;  /* 0x000000ffff064224 */ /* 0x000fe400078e0058 */
[----:B------:R-:W-:Y:S02]  /*5600*/  @P4 IMAD.MOV.U32 R7, RZ, RZ, R89 ;  /* 0x000000ffff074224 */ /* 0x000fe400078e0059 */
[----:B------:R-:W-:-:S04]  /*5610*/  FMUL R3, R3, R2 ;  /* 0x0000000203037220 */ /* 0x000fc80000400000 */
[----:B------:R-:W-:-:S05]  /*5620*/  FFMA R3, R150, R0, R3 ;  /* 0x0000000096037223 */ /* 0x000fca0000000003 */
[----:B------:R-:W-:-:S05]  /*5630*/  F2FP.F16.F32.PACK_AB R3, RZ, R3 ;  /* 0x00000003ff03723e */ /* 0x000fca00000000ff */
[----:B------:R1:W-:Y:S01]  /*5640*/  @P4 STG.E.U16 desc[UR12][R6.64+0xf0], R3 ;  /* 0x0000f00306004986 */ /* 0x0003e2000c10150c */
[----:B------:R-:W-:-:S13]  /*5650*/  ISETP.GT.AND P4, PT, R4, 0x8, P0 ;  /* 0x000000080400780c */ /* 0x000fda0000784270 */
[----:B-1----:R-:W-:Y:S05]  /*5660*/  @!P4 BRA `(.L_x_145) ;  /* 0x000000000004c947 */ /* 0x002fea0003800000 */
[----:B------:R1:W5:Y:S02]  /*5670*/  LDG.E.LTC128B.U16 R164, desc[UR12][R10.64+0xf2] ;  /* 0x0000f20c0aa47981 */ /* 0x000364000c1e1520 */
.L_x_145:
[----:B------:R-:W-:Y:S05]  /*5680*/  BSYNC B0 ;  /* 0x0000000000007941 */ /* 0x000fea0003800000 */
.L_x_144:
[----:B-----5:R-:W-:-:S05]  /*5690*/  HADD2.F32 R3, -RZ, R164.H0_H0 ;  /* 0x200000a4ff037230 */ /* 0x020fca0000004100 */
[----:B------:R-:W-:-:S04]  /*56a0*/  FMUL R6, R3, R2 ;  /* 0x0000000203067220 */ /* 0x000fc80000400000 */
[----:B------:R-:W-:-:S05]  /*56b0*/  FFMA R6, R151, R0, R6 ;  /* 0x0000000097067223 */ /* 0x000fca0000000006 */
[----:B------:R-:W-:-:S05]  /*56c0*/  F2FP.F16.F32.PACK_AB R6, RZ, R6 ;  /* 0x00000006ff06723e */ /* 0x000fca00000000ff */
[----:B------:R3:W-:Y:S01]  /*56d0*/  @P4 STG.E.U16 desc[UR12][R88.64+0xf2], R6 ;  /* 0x0000f20658004986 */ /* 0x0007e2000c10150c */
[----:B------:R-:W-:-:S13]  /*56e0*/  ISETP.GT.AND P4, PT, R4, 0x40, P5 ;  /* 0x000000400400780c */ /* 0x000fda0002f84270 */
[----:B------:R-:W2:Y:S01]  /*56f0*/  @P4 LDG.E.LTC128B.U16 R164, desc[UR12][R94.64] ;  /* 0x0000000c5ea44981 */ /* 0x000ea2000c1e1520 */
[----:B------:R-:W-:Y:S01]  /*5700*/  BSSY B0, `(.L_x_146) ;  /* 0x000000a000007945 */ /* 0x000fe20003800000 */
[----:B--2---:R-:W-:-:S05]  /*5710*/  HADD2.F32 R3, -RZ, R164.H0_H0 ;  /* 0x200000a4ff037230 */ /* 0x004fca0000004100 */
[----:B------:R-:W-:-:S04]  /*5720*/  FMUL R3, R3, R2 ;  /* 0x0000000203037220 */ /* 0x000fc80000400000 */
[----:B------:R-:W-:-:S05]  /*5730*/  FFMA R3, R24, R0, R3 ;  /* 0x0000000018037223 */ /* 0x000fca0000000003 */
[----:B------:R-:W-:-:S05]  /*5740*/  F2FP.F16.F32.PACK_AB R3, RZ, R3 ;  /* 0x00000003ff03723e */ /* 0x000fca00000000ff */
[----:B------:R3:W-:Y:S01]  /*5750*/  @P4 STG.E.U16 desc[UR12][R20.64], R3 ;  /* 0x0000000314004986 */ /* 0x0007e2000c10150c */
[----:B------:R-:W-:-:S04]  /*5760*/  LOP3.LUT P4, RZ, R154, 0x2, RZ, 0xc0, !PT ;  /* 0x000000029aff7812 */ /* 0x000fc8000788c0ff */
[----:B------:R-:W-:-:S13]  /*5770*/  ISETP.GT.AND P4, PT, R4, 0x40, P4 ;  /* 0x000000400400780c */ /* 0x000fda0002784270 */
[----:B---3--:R-:W-:Y:S05]  /*5780*/  @!P4 BRA `(.L_x_147) ;  /* 0x000000000004c947 */ /* 0x008fea0003800000 */
[----:B------:R2:W5:Y:S02]  /*5790*/  LDG.E.LTC128B.U16 R164, desc[UR12][R12.64+0x2] ;  /* 0x0000020c0ca47981 */ /* 0x000564000c1e1520 */
.L_x_147:
[----:B------:R-:W-:Y:S05]  /*57a0*/  BSYNC B0 ;  /* 0x0000000000007941 */ /* 0x000fea0003800000 */
.L_x_146:
[----:B-----5:R-:W-:Y:S01]  /*57b0*/  HADD2.F32 R3, -RZ, R164.H0_H0 ;  /* 0x200000a4ff037230 */ /* 0x020fe20000004100 */
[----:B------:R-:W-:Y:S01]  /*57c0*/  ISETP.GT.AND P5, PT, R4, 0x48, P5 ;  /* 0x000000480400780c */ /* 0x000fe20002fa4270 */
[----:B------:R-:W-:Y:S01]  /*57d0*/  @P4 IMAD.MOV.U32 R8, RZ, RZ, R20 ;  /* 0x000000ffff084224 */ /* 0x000fe200078e0014 */
[----:B------:R-:W-:Y:S01]  /*57e0*/  BSSY B0, `(.L_x_148) ;  /* 0x000000b000007945 */ /* 0x000fe20003800000 */
[----:B------:R-:W-:Y:S02]  /*57f0*/  @P4 IMAD.MOV.U32 R9, RZ, RZ, R21 ;  /* 0x000000ffff094224 */ /* 0x000fe400078e0015 */
[----:B------:R-:W-:-:S04]  /*5800*/  FMUL R6, R3, R2 ;  /* 0x0000000203067220 */ /* 0x000fc80000400000 */
[----:B------:R-:W-:-:S05]  /*5810*/  FFMA R6, R25, R0, R6 ;  /* 0x0000000019067223 */ /* 0x000fca0000000006 */
[----:B------:R-:W-:-:S04]  /*5820*/  F2FP.F16.F32.PACK_AB R6, RZ, R6 ;  /* 0x00000006ff06723e */ /* 0x000fc800000000ff */
[----:B------:R-:W-:-:S05]  /*5830*/  PRMT R3, R6, 0x7610, R3 ;  /* 0x0000761006037816 */ /* 0x000fca0000000003 */
[----:B------:R3:W-:Y:S01]  /*5840*/  @P4 STG.E.U16 desc[UR12][R8.64+0x2], R3 ;  /* 0x0000020308004986 */ /* 0x0007e2000c10150c */
[----:B------:R-:W-:-:S05]  /*5850*/  IADD3 R6, P4, R20, R5, RZ ;  /* 0x0000000514067210 */ /* 0x000fca0007f9e0ff */
[----:B------:R-:W-:Y:S01]  /*5860*/  IMAD.X R7, R21, 0x1, R17, P4 ;  /* 0x0000000115077824 */ /* 0x000fe200020e0611 */
[----:B------:R-:W-:Y:S07]  /*5870*/  @!P5 BRA `(.L_x_149) ;  /* 0x000000000004d947 */ /* 0x000fee0003800000 */
[----:B------:R0:W5:Y:S02]  /*5880*/  LDG.E.LTC128B.U16 R164, desc[UR12][R18.64] ;  /* 0x0000000c12a47981 */ /* 0x000164000c1e1520 */
.L_x_149:
[----:B------:R-:W-:Y:S05]  /*5890*/  BSYNC B0 ;  /* 0x0000000000007941 */ /* 0x000fea0003800000 */
.L_x_148:
[----:B---3-5:R-:W-:Y:S01]  /*58a0*/  HADD2.F32 R3, -RZ, R164.H0_H0 ;  /* 0x200000a4ff037230 */ /* 0x028fe20000004100 */
[----:B------:R-:W-:Y:S01]  /*58b0*/  IADD3 R8, P4, R5, R20, RZ ;  /* 0x0000001405087210 */ /* 0x000fe20007f9e0ff */
[----:B------:R-:W-:Y:S03]  /*58c0*/  BSSY B0, `(.L_x_150) ;  /* 0x000000a000007945 */ /* 0x000fe60003800000 */
[----:B------:R-:W-:Y:S01]  /*58d0*/  FMUL R3, R3, R2 ;  /* 0x0000000203037220 */ /* 0x000fe20000400000 */
[----:B------:R-:W-:-:S03]  /*58e0*/  IMAD.X R9, R17, 0x1, R21, P4 ;  /* 0x0000000111097824 */ /* 0x000fc600020e0615 */
[----:B------:R-:W-:-:S05]  /*58f0*/  FFMA R3, R26, R0, R3 ;  /* 0x000000001a037223 */ /* 0x000fca0000000003 */
[----:B------:R-:W-:-:S05]  /*5900*/  F2FP.F16.F32.PACK_AB R3, RZ, R3 ;  /* 0x00000003ff03723e */ /* 0x000fca00000000ff */
[----:B------:R3:W-:Y:S01]  /*5910*/  @P5 STG.E.U16 desc[UR12][R6.64], R3 ;  /* 0x0000000306005986 */ /* 0x0007e2000c10150c */
[----:B------:R-:W-:-:S04]  /*5920*/  LOP3.LUT P5, RZ, R154, 0x2, RZ, 0xc0, !PT ;  /* 0x000000029aff7812 */ /* 0x000fc800078ac0ff */
[----:B------:R-:W-:-:S13]  /*5930*/  ISETP.GT.AND P4, PT, R4, 0x48, P5 ;  /* 0x000000480400780c */ /* 0x000fda0002f84270 */
[----:B---3--:R-:W-:Y:S05]  /*5940*/  @!P4 BRA `(.L_x_151) ;  /* 0x000000000004c947 */ /* 0x008fea0003800000 */
[----:B------:R3:W5:Y:S02]  /*5950*/  LDG.E.LTC128B.U16 R164, desc[UR12][R14.64+0x2] ;  /* 0x0000020c0ea47981 */ /* 0x000764000c1e1520 */
.L_x_151:
[----:B------:R-:W-:Y:S05]  /*5960*/  BSYNC B0 ;  /* 0x0000000000007941 */ /* 0x000fea0003800000 */
.L_x_150:
[----:B-----5:R-:W-:Y:S01]  /*5970*/  HADD2.F32 R3, -RZ, R164.H0_H0 ;  /* 0x200000a4ff037230 */ /* 0x020fe20000004100 */
[----:B------:R-:W-:Y:S01]  /*5980*/  LOP3.LUT P5, RZ, R154, 0x4, RZ, 0xc0, !PT ;  /* 0x000000049aff7812 */ /* 0x000fe200078ac0ff */
[----:B------:R-:W-:Y:S03]  /*5990*/  BSSY B0, `(.L_x_152) ;  /* 0x0000008000007945 */ /* 0x000fe60003800000 */
[----:B01--4-:R-:W-:-:S04]  /*59a0*/  FMUL R10, R3, R2 ;  /* 0x00000002030a7220 */ /* 0x013fc80000400000 */
[----:B------:R-:W-:-:S05]  /*59b0*/  FFMA R10, R27, R0, R10 ;  /* 0x000000001b0a7223 */ /* 0x000fca000000000a */
[----:B------:R-:W-:-:S05]  /*59c0*/  F2FP.F16.F32.PACK_AB R10, RZ, R10 ;  /* 0x0000000aff0a723e */ /* 0x000fca00000000ff */
[----:B------:R0:W-:Y:S01]  /*59d0*/  @P4 STG.E.U16 desc[UR12][R6.64+0x2], R10 ;  /* 0x0000020a06004986 */ /* 0x0001e2000c10150c */
[----:B------:R-:W-:-:S13]  /*59e0*/  ISETP.GT.AND P4, PT, R4, 0x40, P5 ;  /* 0x000000400400780c */ /* 0x000fda0002f84270 */
[----:B0-----:R-:W-:Y:S05]  /*59f0*/  @!P4 BRA `(.L_x_153) ;  /* 0x000000000004c947 */ /* 0x001fea0003800000 */
[----:B------:R0:W5:Y:S02]  /*5a00*/  LDG.E.LTC128B.U16 R164, desc[UR12][R12.64+0x10] ;  /* 0x0000100c0ca47981 */ /* 0x000164000c1e1520 */
.L_x_153:
[----:B------:R-:W-:Y:S05]  /*5a10*/  BSYNC B0 ;  /* 0x0000000000007941 */ /* 0x000fea0003800000 */
.L_x_152:
[----:B-----5:R-:W-:Y:S01]  /*5a20*/  HADD2.F32 R3, -RZ, R164.H0_H0 ;  /* 0x200000a4ff037230 */ /* 0x020fe20000004100 */
[----:B------:R-:W-:Y:S01]  /*5a30*/  LOP3.LUT P5, RZ, R154, 0x8, RZ, 0xc0, !PT ;  /* 0x000000089aff7812 */ /* 0x000fe200078ac0ff */
[----:B------:R-:W-:Y:S01]  /*5a40*/  IMAD.MOV.U32 R6, RZ, RZ, R20 ;  /* 0x000000ffff067224 */ /* 0x000fe200078e0014 */
[----:B------:R-:W-:Y:S01]  /*5a50*/  BSSY B0, `(.L_x_154) ;  /* 0x0000009000007945 */ /* 0x000fe20003800000 */
[----:B------:R-:W-:Y:S02]  /*5a60*/  IMAD.MOV.U32 R7, RZ, RZ, R21 ;  /* 0x000000ffff077224 */ /* 0x000fe400078e0015 */
[----:B------:R-:W-:-:S04]  /*5a70*/  FMUL R3, R3, R2 ;  /* 0x0000000203037220 */ /* 0x000fc80000400000 */
[----:B------:R-:W-:-:S05]  /*5a80*/  FFMA R3, R28, R0, R3 ;  /* 0x000000001c037223 */ /* 0x000fca0000000003 */
[----:B------:R-:W-:-:S05]  /*5a90*/  F2FP.F16.F32.PACK_AB R3, RZ, R3 ;  /* 0x00000003ff03723e */ /* 0x000fca00000000ff */
[----:B------:R1:W-:Y:S01]  /*5aa0*/  @P4 STG.E.U16 desc[UR12][R6.64+0x10], R3 ;  /* 0x0000100306004986 */ /* 0x0003e2000c10150c */
[----:B------:R-:W-:-:S13]  /*5ab0*/  ISETP.GT.AND P4, PT, R4, 0x40, P5 ;  /* 0x000000400400780c */ /* 0x000fda0002f84270 */
[----:B-1----:R-:W-:Y:S05]  /*5ac0*/  @!P4 BRA `(.L_x_155) ;  /* 0x000000000004c947 */ /* 0x002fea0003800000 */
[----:B------:R1:W5:Y:S02]  /*5ad0*/  LDG.E.LTC128B.U16 R164, desc[UR12][R12.64+0x12] ;  /* 0x0000120c0ca47981 */ /* 0x000364000c1e1520 */
.L_x_155:
[----:B------:R-:W-:Y:S05]  /*5ae0*/  BSYNC B0 ;  /* 0x0000000000007941 */ /* 0x000fea0003800000 */
.L_x_154:
[----:B-----5:R-:W-:Y:S01]  /*5af0*/  HADD2.F32 R3, -RZ, R164.H0_H0 ;  /* 0x200000a4ff037230 */ /* 0x020fe20000004100 */
[----:B------:R-:W-:Y:S04]  /*5b00*/  BSSY B0, `(.L_x_156) ;  /* 0x0000009000007945 */ /* 0x000fe80003800000 */
[----:B------:R-:W-:-:S04]  /*5b10*/  FMUL R10, R3, R2 ;  /* 0x00000002030a7220 */ /* 0x000fc80000400000 */
[----:B------:R-:W-:-:S05]  /*5b20*/  FFMA R10, R29, R0, R10 ;  /* 0x000000001d0a7223 */ /* 0x000fca000000000a */
[----:B------:R-:W-:-:S05]  /*5b30*/  F2FP.F16.F32.PACK_AB R10, RZ, R10 ;  /* 0x0000000aff0a723e */ /* 0x000fca00000000ff */
[----:B------:R4:W-:Y:S01]  /*5b40*/  @P4 STG.E.U16 desc[UR12][R6.64+0x12], R10 ;  /* 0x0000120a06004986 */ /* 0x0009e2000c10150c */
[----:B------:R-:W-:-:S04]  /*5b50*/  LOP3.LUT P4, RZ, R154, 0x4, RZ, 0xc0, !PT ;  /* 0x000000049aff7812 */ /* 0x000fc8000788c0ff */
[----:B------:R-:W-:-:S13]  /*5b60*/  ISETP.GT.AND P4, PT, R4, 0x48, P4 ;  /* 0x000000480400780c */ /* 0x000fda0002784270 */
[----:B----4-:R-:W-:Y:S05]  /*5b70*/  @!P4 BRA `(.L_x_157) ;  /* 0x000000000004c947 */ /* 0x010fea0003800000 */
[----:B------:R4:W5:Y:S02]  /*5b80*/  LDG.E.LTC128B.U16 R164, desc[UR12][R14.64+0x10] ;  /* 0x0000100c0ea47981 */ /* 0x000964000c1e1520 */
.L_x_157:
[----:B------:R-:W-:Y:S05]  /*5b90*/  BSYNC B0 ;  /* 0x0000000000007941 */ /* 0x000fea0003800000 */
.L_x_156:
        /* <DEDUP_REMOVED lines=9> */
.L_x_159:
[----:B------:R-:W-:Y:S05]  /*5c30*/  BSYNC B0 ;  /* 0x0000000000007941 */ /* 0x000fea0003800000 */
.L_x_158:
[----:B-----5:R-:W-:Y:S01]  /*5c40*/  HADD2.F32 R3, -RZ, R164.H0_H0 ;  /* 0x200000a4ff037230 */ /* 0x020fe20000004100 */
[----:B------:R-:W-:Y:S01]  /*5c50*/  LOP3.LUT P5, RZ, R154, 0x10, RZ, 0xc0, !PT ;  /* 0x000000109aff7812 */ /* 0x000fe200078ac0ff */
[----:B------:R-:W-:Y:S03]  /*5c60*/  BSSY B0, `(.L_x_160) ;  /* 0x0000008000007945 */ /* 0x000fe60003800000 */
[----:B------:R-:W-:-:S04]  /*5c70*/  FMUL R8, R3, R2 ;  /* 0x0000000203087220 */ /* 0x000fc80000400000 */
[----:B------:R-:W-:-:S05]  /*5c80*/  FFMA R8, R31, R0, R8 ;  /* 0x000000001f087223 */ /* 0x000fca0000000008 */
[----:B------:R-:W-:-:S05]  /*5c90*/  F2FP.F16.F32.PACK_AB R8, RZ, R8 ;  /* 0x00000008ff08723e */ /* 0x000fca00000000ff */
[----:B------:R0:W-:Y:S01]  /*5ca0*/  @P4 STG.E.U16 desc[UR12][R22.64+0x12], R8 ;  /* 0x0000120816004986 */ /* 0x0001e2000c10150c */
[----:B------:R-:W-:-:S13]  /*5cb0*/  ISETP.GT.AND P4, PT, R4, 0x40, P5 ;  /* 0x000000400400780c */ /* 0x000fda0002f84270 */
[----:B0-----:R-:W-:Y:S05]  /*5cc0*/  @!P4 BRA `(.L_x_161) ;  /* 0x000000000004c947 */ /* 0x001fea0003800000 */
[----:B------:R0:W5:Y:S02]  /*5cd0*/  LDG.E.LTC128B.U16 R164, desc[UR12][R12.64+0x20] ;  /* 0x0000200c0ca47981 */ /* 0x000164000c1e1520 */
.L_x_161:
[----:B------:R-:W-:Y:S05]  /*5ce0*/  BSYNC B0 ;  /* 0x0000000000007941 */ /* 0x000fea0003800000 */
.L_x_160:
        /* <DEDUP_REMOVED lines=10> */
.L_x_163:
[----:B------:R-:W-:Y:S05]  /*5d90*/  BSYNC B0 ;  /* 0x0000000000007941 */ /* 0x000fea0003800000 */
.L_x_162:
        /* <DEDUP_REMOVED lines=8> */
[----:B0-----:R-:W-:Y:S05]  /*5e20*/  @!P4 BRA `(.L_x_165) ;  /* 0x000000000004c947 */ /* 0x001fea0003800000 */
[----:B------:R0:W5:Y:S02]  /*5e30*/  LDG.E.LTC128B.U16 R164, desc[UR12][R14.64+0x20] ;  /* 0x0000200c0ea47981 */ /* 0x000164000c1e1520 */
.L_x_165:
[----:B------:R-:W-:Y:S05]  /*5e40*/  BSYNC B0 ;  /* 0x0000000000007941 */ /* 0x000fea0003800000 */
.L_x_164:
        /* <DEDUP_REMOVED lines=9> */
[----:B0-----:R-:W-:Y:S05]  /*5ee0*/  @!P4 BRA `(.L_x_167) ;  /* 0x000000000004c947 */ /* 0x001fea0003800000 */
[----:B------:R0:W5:Y:S02]  /*5ef0*/  LDG.E.LTC128B.U16 R164, desc[UR12][R14.64+0x22] ;  /* 0x0000220c0ea47981 */ /* 0x000164000c1e1520 */
.L_x_167:
[----:B------:R-:W-:Y:S05]  /*5f00*/  BSYNC B0 ;  /* 0x0000000000007941 */ /* 0x000fea0003800000 */
.L_x_166:
[----:B-----5:R-:W-:Y:S01]  /*5f10*/  HADD2.F32 R3, -RZ, R164.H0_H0 ;  /* 0x200000a4ff037230 */ /* 0x020fe20000004100 */
[----:B------:R-:W-:Y:S01]  /*5f20*/  LOP3.LUT P5, RZ, R154, 0x4000000, RZ, 0xc0, !PT ;  /* 0x040000009aff7812 */ /* 0x000fe200078ac0ff */
[----:B------:R-:W-:Y:S01]  /*5f30*/  @P4 IMAD.MOV.U32 R9, RZ, RZ, R23 ;  /* 0x000000ffff094224 */ /* 0x000fe200078e0017 */
[----:B------:R-:W-:Y:S02]  /*5f40*/  BSSY B0, `(.L_x_168) ;  /* 0x000000a000007945 */ /* 0x000fe40003800000 */
        /* <DEDUP_REMOVED lines=9> */
.L_x_169:
[----:B------:R-:W-:Y:S05]  /*5fe0*/  BSYNC B0 ;  /* 0x0000000000007941 */ /* 0x000fea0003800000 */
.L_x_168:
        /* <DEDUP_REMOVED lines=10> */
.L_x_171:
[----:B------:R-:W-:Y:S05]  /*6090*/  BSYNC B0 ;  /* 0x0000000000007941 */ /* 0x000fea0003800000 */
.L_x_170:
        /* <DEDUP_REMOVED lines=10> */
.L_x_173:
[----:B------:R-:W-:Y:S05]  /*6140*/  BSYNC B0 ;  /* 0x0000000000007941 */ /* 0x000fea0003800000 */
.L_x_172:
        /* <DEDUP_REMOVED lines=11> */
.L_x_175:
[----:B------:R-:W-:Y:S05]  /*6200*/  BSYNC B0 ;  /* 0x0000000000007941 */ /* 0x000fea0003800000 */
.L_x_174:
        /* <DEDUP_REMOVED lines=13> */
.L_x_177:
[----:B------:R-:W-:Y:S05]  /*62e0*/  BSYNC B0 ;  /* 0x0000000000007941 */ /* 0x000fea0003800000 */
.L_x_176:
        /* <DEDUP_REMOVED lines=10> */
.L_x_179:
[----:B------:R-:W-:Y:S05]  /*6390*/  BSYNC B0 ;  /* 0x0000000000007941 */ /* 0x000fea0003800000 */
.L_x_178:
        /* <DEDUP_REMOVED lines=10> */
.L_x_181:
[----:B------:R-:W-:Y:S05]  /*6440*/  BSYNC B0 ;  /* 0x0000000000007941 */ /* 0x000fea0003800000 */
.L_x_180:
        /* <DEDUP_REMOVED lines=11> */
.L_x_183:
[----:B------:R-:W-:Y:S05]  /*6500*/  BSYNC B0 ;  /* 0x0000000000007941 */ /* 0x000fea0003800000 */
.L_x_182:
        /* <DEDUP_REMOVED lines=13> */
.L_x_185:
[----:B------:R-:W-:Y:S05]  /*65e0*/  BSYNC B0 ;  /* 0x0000000000007941 */ /* 0x000fea0003800000 */
.L_x_184:
        /* <DEDUP_REMOVED lines=10> */
.L_x_187:
[----:B------:R-:W-:Y:S05]  /*6690*/  BSYNC B0 ;  /* 0x0000000000007941 */ /* 0x000fea0003800000 */
.L_x_186:
        /* <DEDUP_REMOVED lines=10> */
.L_x_189:
[----:B------:R-:W-:Y:S05]  /*6740*/  BSYNC B0 ;  /* 0x0000000000007941 */ /* 0x000fea0003800000 */
.L_x_188:
        /* <DEDUP_REMOVED lines=11> */
.L_x_191:
[----:B------:R-:W-:Y:S05]  /*6800*/  BSYNC B0 ;  /* 0x0000000000007941 */ /* 0x000fea0003800000 */
.L_x_190:
        /* <DEDUP_REMOVED lines=13> */
.L_x_193:
[----:B------:R-:W-:Y:S05]  /*68e0*/  BSYNC B0 ;  /* 0x0000000000007941 */ /* 0x000fea0003800000 */
.L_x_192:
        /* <DEDUP_REMOVED lines=10> */
.L_x_195:
[----:B------:R-:W-:Y:S05]  /*6990*/  BSYNC B0 ;  /* 0x0000000000007941 */ /* 0x000fea0003800000 */
.L_x_194:
        /* <DEDUP_REMOVED lines=10> */
.L_x_197:
[----:B------:R-:W-:Y:S05]  /*6a40*/  BSYNC B0 ;  /* 0x0000000000007941 */ /* 0x000fea0003800000 */
.L_x_196:
        /* <DEDUP_REMOVED lines=11> */
.L_x_199:
[----:B------:R-:W-:Y:S05]  /*6b00*/  BSYNC B0 ;  /* 0x0000000000007941 */ /* 0x000fea0003800000 */
.L_x_198:
        /* <DEDUP_REMOVED lines=13> */
.L_x_201:
[----:B------:R-:W-:Y:S05]  /*6be0*/  BSYNC B0 ;  /* 0x0000000000007941 */ /* 0x000fea0003800000 */
.L_x_200:
        /* <DEDUP_REMOVED lines=10> */
.L_x_203:
[----:B------:R-:W-:Y:S05]  /*6c90*/  BSYNC B0 ;  /* 0x0000000000007941 */ /* 0x000fea0003800000 */
.L_x_202:
        /* <DEDUP_REMOVED lines=10> */
.L_x_205:
[----:B------:R-:W-:Y:S05]  /*6d40*/  BSYNC B0 ;  /* 0x0000000000007941 */ /* 0x000fea0003800000 */
.L_x_204:
        /* <DEDUP_REMOVED lines=11> */
.L_x_207:
[----:B------:R-:W-:Y:S05]  /*6e00*/  BSYNC B0 ;  /* 0x0000000000007941 */ /* 0x000fea0003800000 */
.L_x_206:
        /* <DEDUP_REMOVED lines=13> */
.L_x_209:
[----:B------:R-:W-:Y:S05]  /*6ee0*/  BSYNC B0 ;  /* 0x0000000000007941 */ /* 0x000fea0003800000 */
.L_x_208:
        /* <DEDUP_REMOVED lines=10> */
.L_x_211:
[----:B------:R-:W-:Y:S05]  /*6f90*/  BSYNC B0 ;  /* 0x0000000000007941 */ /* 0x000fea0003800000 */
.L_x_210:
        /* <DEDUP_REMOVED lines=10> */
.L_x_213:
[----:B------:R-:W-:Y:S05]  /*7040*/  BSYNC B0 ;  /* 0x0000000000007941 */ /* 0x000fea0003800000 */
.L_x_212:
        /* <DEDUP_REMOVED lines=11> */
.L_x_215:
[----:B------:R-:W-:Y:S05]  /*7100*/  BSYNC B0 ;  /* 0x0000000000007941 */ /* 0x000fea0003800000 */
.L_x_214:
        /* <DEDUP_REMOVED lines=13> */
.L_x_217:
[----:B------:R-:W-:Y:S05]  /*71e0*/  BSYNC B0 ;  /* 0x0000000000007941 */ /* 0x000fea0003800000 */
.L_x_216:
        /* <DEDUP_REMOVED lines=10> */
.L_x_219:
[----:B------:R-:W-:Y:S05]  /*7290*/  BSYNC B0 ;  /* 0x0000000000007941 */ /* 0x000fea0003800000 */
.L_x_218:
        /* <DEDUP_REMOVED lines=10> */
.L_x_221:
[----:B------:R-:W-:Y:S05]  /*7340*/  BSYNC B0 ;  /* 0x0000000000007941 */ /* 0x000fea0003800000 */
.L_x_220:
        /* <DEDUP_REMOVED lines=11> */
.L_x_223:
[----:B------:R-:W-:Y:S05]  /*7400*/  BSYNC B0 ;  /* 0x0000000000007941 */ /* 0x000fea0003800000 */
.L_x_222:
        /* <DEDUP_REMOVED lines=13> */
.L_x_225:
[----:B------:R-:W-:Y:S05]  /*74e0*/  BSYNC B0 ;  /* 0x0000000000007941 */ /* 0x000fea0003800000 */
.L_x_224:
        /* <DEDUP_REMOVED lines=10> */
.L_x_227:
[----:B------:R-:W-:Y:S05]  /*7590*/  BSYNC B0 ;  /* 0x0000000000007941 */ /* 0x000fea0003800000 */
.L_x_226:
        /* <DEDUP_REMOVED lines=10> */
.L_x_229:
[----:B------:R-:W-:Y:S05]  /*7640*/  BSYNC B0 ;  /* 0x0000000000007941 */ /* 0x000fea0003800000 */
.L_x_228:
        /* <DEDUP_REMOVED lines=11> */
.L_x_231:
[----:B------:R-:W-:Y:S05]  /*7700*/  BSYNC B0 ;  /* 0x0000000000007941 */ /* 0x000fea0003800000 */
.L_x_230:
        /* <DEDUP_REMOVED lines=13> */
.L_x_233:
[----:B------:R-:W-:Y:S05]  /*77e0*/  BSYNC B0 ;  /* 0x0000000000007941 */ /* 0x000fea0003800000 */
.L_x_232:
        /* <DEDUP_REMOVED lines=10> */
.L_x_235:
[----:B------:R-:W-:Y:S05]  /*7890*/  BSYNC B0 ;  /* 0x0000000000007941 */ /* 0x000fea0003800000 */
.L_x_234:
        /* <DEDUP_REMOVED lines=10> */
.L_x_237:
[----:B------:R-:W-:Y:S05]  /*7940*/  BSYNC B0 ;  /* 0x0000000000007941 */ /* 0x000fea0003800000 */
.L_x_236:
        /* <DEDUP_REMOVED lines=11> */
.L_x_239:
[----:B------:R-:W-:Y:S05]  /*7a00*/  BSYNC B0 ;  /* 0x0000000000007941 */ /* 0x000fea0003800000 */
.L_x_238:
        /* <DEDUP_REMOVED lines=13> */
.L_x_241:
[----:B------:R-:W-:Y:S05]  /*7ae0*/  BSYNC B0 ;  /* 0x0000000000007941 */ /* 0x000fea0003800000 */
.L_x_240:
        /* <DEDUP_REMOVED lines=10> */
.L_x_243:
[----:B------:R-:W-:Y:S05]  /*7b90*/  BSYNC B0 ;  /* 0x0000000000007941 */ /* 0x000fea0003800000 */
.L_x_242:
        /* <DEDUP_REMOVED lines=10> */
.L_x_245:
[----:B------:R-:W-:Y:S05]  /*7c40*/  BSYNC B0 ;  /* 0x0000000000007941 */ /* 0x000fea0003800000 */
.L_x_244:
        /* <DEDUP_REMOVED lines=11> */
.L_x_247:
[----:B------:R-:W-:Y:S05]  /*7d00*/  BSYNC B0 ;  /* 0x0000000000007941 */ /* 0x000fea0003800000 */
.L_x_246:
        /* <DEDUP_REMOVED lines=13> */
.L_x_249:
[----:B------:R-:W-:Y:S05]  /*7de0*/  BSYNC B0 ;  /* 0x0000000000007941 */ /* 0x000fea0003800000 */
.L_x_248:
        /* <DEDUP_REMOVED lines=9> */
.L_x_251:
[----:B------:R-:W-:Y:S05]  /*7e80*/  BSYNC B0 ;  /* 0x0000000000007941 */ /* 0x000fea0003800000 */
.L_x_250:
[----:B-----5:R-:W-:Y:S01]  /*7e90*/  HADD2.F32 R3, -RZ, R164.H0_H0 ;  /* 0x200000a4ff037230 */ /* 0x020fe20000004100 */
[----:B------:R-:W-:Y:S01]  /*7ea0*/  ISETP.GT.AND P5, PT, R4, 0x48, P5 ;  /* 0x000000480400780c */ /* 0x000fe20002fa4270 */
[----:B------:R-:W-:Y:S03]  /*7eb0*/  BSSY B0, `(.L_x_252) ;  /* 0x0000007000007945 */ /* 0x000fe60003800000 */
[----:B------:R-:W-:-:S04]  /*7ec0*/  FMUL R8, R3, R2 ;  /* 0x0000000203087220 */ /* 0x000fc80000400000 */
[----:B------:R-:W-:-:S05]  /*7ed0*/  FFMA R8, R77, R0, R8 ;  /* 0x000000004d087223 */ /* 0x000fca0000000008 */
[----:B------:R-:W-:-:S05]  /*7ee0*/  F2FP.F16.F32.PACK_AB R8, RZ, R8 ;  /* 0x00000008ff08723e */ /* 0x000fca00000000ff */
[----:B------:R0:W-:Y:S01]  /*7ef0*/  @P4 STG.E.U16 desc[UR12][R6.64+0xd2], R8 ;  /* 0x0000d20806004986 */ /* 0x0001e2000c10150c */
[----:B------:R-:W-:Y:S05]  /*7f00*/  @!P5 BRA `(.L_x_253) ;  /* 0x000000000004d947 */ /* 0x000fea0003800000 */
[----:B------:R0:W5:Y:S02]  /*7f10*/  LDG.E.LTC128B.U16 R164, desc[UR12][R14.64+0xd0] ;  /* 0x0000d00c0ea47981 */ /* 0x000164000c1e1520 */
.L_x_253:
[----:B------:R-:W-:Y:S05]  /*7f20*/  BSYNC B0 ;  /* 0x0000000000007941 */ /* 0x000fea0003800000 */
.L_x_252:
[----:B-----5:R-:W-:Y:S01]  /*7f30*/  HADD2.F32 R3, -RZ, R164.H0_H0 ;  /* 0x200000a4ff037230 */ /* 0x020fe20000004100 */
[----:B------:R-:W-:Y:S01]  /*7f40*/  ISETP.GT.AND P4, PT, R4, 0x48, P6 ;  /* 0x000000480400780c */ /* 0x000fe20003784270 */
[----:B0-----:R-:W-:Y:S01]  /*7f50*/  @P5 IMAD.MOV.U32 R8, RZ, RZ, R22 ;  /* 0x000000ffff085224 */ /* 0x001fe200078e0016 */
[----:B------:R-:W-:Y:S01]  /*7f60*/  BSSY B0, `(.L_x_254) ;  /* 0x0000008000007945 */ /* 0x000fe20003800000 */
[----:B------:R-:W-:Y:S02]  /*7f70*/  @P5 IMAD.MOV.U32 R9, RZ, RZ, R23 ;  /* 0x000000ffff095224 */ /* 0x000fe400078e0017 */
[----:B------:R-:W-:-:S04]  /*7f80*/  FMUL R3, R3, R2 ;  /* 0x0000000203037220 */ /* 0x000fc80000400000 */
[----:B------:R-:W-:-:S05]  /*7f90*/  FFMA R3, R78, R0, R3 ;  /* 0x000000004e037223 */ /* 0x000fca0000000003 */
[----:B------:R-:W-:-:S05]  /*7fa0*/  F2FP.F16.F32.PACK_AB R3, RZ, R3 ;  /* 0x00000003ff03723e */ /* 0x000fca00000000ff */
[----:B------:R0:W-:Y:S01]  /*7fb0*/  @P5 STG.E.U16 desc[UR12][R8.64+0xd0], R3 ;  /* 0x0000d00308005986 */ /* 0x0001e2000c10150c */
[----:B------:R-:W-:Y:S05]  /*7fc0*/  @!P4 BRA `(.L_x_255) ;  /* 0x000000000004c947 */ /* 0x000fea0003800000 */
[----:B------:R0:W5:Y:S02]  /*7fd0*/  LDG.E.LTC128B.U16 R164, desc[UR12][R14.64+0xd2] ;  /* 0x0000d20c0ea47981 */ /* 0x000164000c1e1520 */
.L_x_255:
[----:B------:R-:W-:Y:S05]  /*7fe0*/  BSYNC B0 ;  /* 0x0000000000007941 */ /* 0x000fea0003800000 */
.L_x_254:
[----:B0----5:R-:W-:Y:S01]  /*7ff0*/  HADD2.F32 R3, -RZ, R164.H0_H0 ;  /* 0x200000a4ff037230 */ /* 0x021fe20000004100 */
[----:B------:R-:W-:Y:S01]  /*8000*/  ISETP.GT.AND P5, PT, R4, 0x40, P3 ;  /* 0x000000400400780c */ /* 0x000fe20001fa4270 */
        /* <DEDUP_REMOVED lines=8> */
[----:B------:R-:W-:Y:S05]  /*8090*/  @!P5 BRA `(.L_x_257) ;  /* 0x000000000004d947 */ /* 0x000fea0003800000 */
[----:B------:R0:W5:Y:S02]  /*80a0*/  LDG.E.LTC128B.U16 R164, desc[UR12][R12.64+0xe0] ;  /* 0x0000e00c0ca47981 */ /* 0x000164000c1e1520 */
.L_x_257:
[----:B------:R-:W-:Y:S05]  /*80b0*/  BSYNC B0 ;  /* 0x0000000000007941 */ /* 0x000fea0003800000 */
.L_x_256:
[----:B0----5:R-:W-:Y:S01]  /*80c0*/  HADD2.F32 R3, -RZ, R164.H0_H0 ;  /* 0x200000a4ff037230 */ /* 0x021fe20000004100 */
        /* <DEDUP_REMOVED lines=8> */
.L_x_259:
[----:B------:R-:W-:Y:S05]  /*8150*/  BSYNC B0 ;  /* 0x0000000000007941 */ /* 0x000fea0003800000 */
.L_x_258:
        /* <DEDUP_REMOVED lines=9> */
.L_x_261:
[----:B------:R-:W-:Y:S05]  /*81f0*/  BSYNC B0 ;  /* 0x0000000000007941 */ /* 0x000fea0003800000 */
.L_x_260:
        /* <DEDUP_REMOVED lines=11> */
.L_x_263:
[----:B------:R-:W-:Y:S05]  /*82b0*/  BSYNC B0 ;  /* 0x0000000000007941 */ /* 0x000fea0003800000 */
.L_x_262:
        /* <DEDUP_REMOVED lines=12> */
.L_x_265:
[----:B------:R-:W-:Y:S05]  /*8380*/  BSYNC B0 ;  /* 0x0000000000007941 */ /* 0x000fea0003800000 */
.L_x_264:
        /* <DEDUP_REMOVED lines=9> */
.L_x_267:
[----:B------:R-:W-:Y:S05]  /*8420*/  BSYNC B0 ;  /* 0x0000000000007941 */ /* 0x000fea0003800000 */
.L_x_266:
        /* <DEDUP_REMOVED lines=9> */
.L_x_269:
[----:B------:R-:W-:Y:S05]  /*84c0*/  BSYNC B0 ;  /* 0x0000000000007941 */ /* 0x000fea0003800000 */
.L_x_268:
[----:B-----5:R-:W-:Y:S01]  /*84d0*/  HADD2.F32 R3, -RZ, R164.H0_H0 ;  /* 0x200000a4ff037230 */ /* 0x020fe20000004100 */
[----:B------:R-:W-:Y:S01]  /*84e0*/  ISETP.GT.AND P0, PT, R4, 0x48, P0 ;  /* 0x000000480400780c */ /* 0x000fe20000704270 */
[----:B------:R-:W-:Y:S01]  /*84f0*/  @P1 IMAD.MOV.U32 R4, RZ, RZ, R22 ;  /* 0x000000ffff041224 */ /* 0x000fe200078e0016 */
        /* <DEDUP_REMOVED lines=8> */
.L_x_271:
[----:B------:R-:W-:Y:S05]  /*8580*/  BSYNC B0 ;  /* 0x0000000000007941 */ /* 0x000fea0003800000 */
.L_x_270:
[----:B0----5:R-:W-:-:S05]  /*8590*/  HADD2.F32 R3, -RZ, R164.H0_H0 ;  /* 0x200000a4ff037230 */ /* 0x021fca0000004100 */
[----:B------:R-:W-:-:S04]  /*85a0*/  FMUL R2, R3, R2 ;  /* 0x0000000203027220 */ /* 0x000fc80000400000 */
[----:B------:R-:W-:Y:S01]  /*85b0*/  FFMA R2, R87, R0, R2 ;  /* 0x0000000057027223 */ /* 0x000fe20000000002 */
[----:B------:R-:W-:Y:S06]  /*85c0*/  @!P0 EXIT ;  /* 0x000000000000894d */ /* 0x000fec0003800000 */
[----:B------:R-:W-:-:S05]  /*85d0*/  F2FP.F16.F32.PACK_AB R2, RZ, R2 ;  /* 0x00000002ff02723e */ /* 0x000fca00000000ff */
[----:B------:R-:W-:Y:S01]  /*85e0*/  STG.E.U16 desc[UR12][R22.64+0xf2], R2 ;  /* 0x0000f20216007986 */ /* 0x000fe2000c10150c */
[----:B------:R-:W-:Y:S05]  /*85f0*/  EXIT ;  /* 0x000000000000794d */ /* 0x000fea0003800000 */
.L_x_21:
[----:B------:R-:W-:Y:S01]  /*8600*/  ULDC.64 UR4, c[0x0][0x650] ;  /* 0x0001940000047ab9 */ /* 0x000fe20000000a00 */
[-C--:B------:R-:W-:Y:S01]  /*8610*/  FMUL R88, R88, R0.reuse ;  /* 0x0000000058587220 */ /* 0x080fe20000400000 */
[----:B------:R-:W-:Y:S01]  /*8620*/  ISETP.GT.AND P4, PT, R3, 0x1, PT ;  /* 0x000000010300780c */ /* 0x000fe20003f84270 */
[----:B------:R-:W-:Y:S01]  /*8630*/  IMAD.SHL.U32 R9, R12, 0x10, RZ ;  /* 0x000000100c097824 */ /* 0x000fe200078e00ff */
[----:B------:R-:W-:Y:S01]  /*8640*/  LEA R14, P1, R10, UR4, 0x1 ;  /* 0x000000040a0e7c11 */ /* 0x000fe2000f8208ff */
[-C--:B------:R-:W-:Y:S01]  /*8650*/  FMUL R89, R89, R0.reuse ;  /* 0x0000000059597220 */ /* 0x080fe20000400000 */
[----:B------:R-:W-:Y:S01]  /*8660*/  ISETP.GT.AND P2, PT, R4, RZ, P4 ;  /* 0x000000ff0400720c */ /* 0x000fe20002744270 */
[----:B------:R-:W-:Y:S01]  /*8670*/  FMUL R90, R90, R0 ;  /* 0x000000005a5a7220 */ /* 0x000fe20000400000 */
[----:B------:R-:W-:Y:S01]  /*8680*/  F2FP.F16.F32.PACK_AB R88, RZ, R88 ;  /* 0x00000058ff58723e */ /* 0x000fe200000000ff */
[-C--:B------:R-:W-:Y:S01]  /*8690*/  FMUL R91, R91, R0.reuse ;  /* 0x000000005b5b7220 */ /* 0x080fe20000400000 */
[----:B------:R-:W-:Y:S01]  /*86a0*/  LEA.HI.X R15, R10, UR5, R163, 0x1, P1 ;  /* 0x000000050a0f7c11 */ /* 0x000fe200088f0ca3 */
[-C--:B------:R-:W-:Y:S01]  /*86b0*/  FMUL R92, R92, R0.reuse ;  /* 0x000000005c5c7220 */ /* 0x080fe20000400000 */
[----:B------:R-:W-:Y:S01]  /*86c0*/  SHF.L.U64.HI R5, R12, 0x4, R13 ;  /* 0x000000040c057819 */ /* 0x000fe2000001020d */
[----:B------:R-:W-:Y:S01]  /*86d0*/  FMUL R93, R93, R0 ;  /* 0x000000005d5d7220 */ /* 0x000fe20000400000 */
[----:B------:R-:W-:Y:S01]  /*86e0*/  ISETP.GT.AND P1, PT, R4, 0x8, P5 ;  /* 0x000000080400780c */ /* 0x000fe20002f24270 */
[----:B------:R-:W-:Y:S01]  /*86f0*/  @P0 STG.E.U16 desc[UR12][R14.64], R88 ;  /* 0x000000580e000986 */ /* 0x000fe2000c10150c */
[----:B------:R-:W-:Y:S01]  /*8700*/  IADD3 R16, P0, R9, R14, RZ ;  /* 0x0000000e09107210 */ /* 0x000fe20007f1e0ff */
[----:B------:R-:W-:Y:S01]  /*8710*/  IMAD.SHL.U32 R19, R12, 0x80, RZ ;  /* 0x000000800c137824 */ /* 0x000fe200078e00ff */
[----:B------:R-:W-:Y:S01]  /*8720*/  F2FP.F16.F32.PACK_AB R89, RZ, R89 ;  /* 0x00000059ff59723e */ /* 0x000fe200000000ff */
[----:B------:R-:W-:Y:S01]  /*8730*/  @P2 IMAD.MOV.U32 R6, RZ, RZ, R14 ;  /* 0x000000ffff062224 */ /* 0x000fe200078e000e */
[----:B------:R-:W-:Y:S01]  /*8740*/  ISETP.GT.AND P3, PT, R3, 0x8, PT ;  /* 0x000000080300780c */ /* 0x000fe20003f64270 */
[--C-:B------:R-:W-:Y:S01]  /*8750*/  IMAD.X R17, R5, 0x1, R15.reuse, P0 ;  /* 0x0000000105117824 */ /* 0x100fe200000e060f */
[----:B------:R-:W-:Y:S01]  /*8760*/  ISETP.GT.AND P0, PT, R4, 0x8, P4 ;  /* 0x000000080400780c */ /* 0x000fe20002704270 */
[----:B------:R-:W-:Y:S01]  /*8770*/  @P2 IMAD.MOV.U32 R7, RZ, RZ, R15 ;  /* 0x000000ffff072224 */ /* 0x000fe200078e000f */
[----:B------:R-:W-:Y:S01]  /*8780*/  F2FP.F16.F32.PACK_AB R90, RZ, R90 ;  /* 0x0000005aff5a723e */ /* 0x000fe200000000ff */
[-C--:B------:R-:W-:Y:S01]  /*8790*/  FMUL R94, R94, R0.reuse ;  /* 0x000000005e5e7220 */ /* 0x080fe20000400000 */
[----:B------:R-:W-:Y:S01]  /*87a0*/  ISETP.GT.AND P4, PT, R3, 0x9, PT ;  /* 0x000000090300780c */ /* 0x000fe20003f84270 */
[-C--:B------:R-:W-:Y:S01]  /*87b0*/  FMUL R95, R95, R0.reuse ;  /* 0x000000005f5f7220 */ /* 0x080fe20000400000 */
[----:B------:R0:W-:Y:S01]  /*87c0*/  @P2 STG.E.U16 desc[UR12][R6.64+0x2], R89 ;  /* 0x0000025906002986 */ /* 0x0001e2000c10150c */
[----:B------:R-:W-:Y:S01]  /*87d0*/  ISETP.GT.AND P2, PT, R4, RZ, P3 ;  /* 0x000000ff0400720c */ /* 0x000fe20001f44270 */
[-C--:B------:R-:W-:Y:S01]  /*87e0*/  FMUL R96, R96, R0.reuse ;  /* 0x0000000060607220 */ /* 0x080fe20000400000 */
[----:B------:R-:W-:Y:S01]  /*87f0*/  F2FP.F16.F32.PACK_AB R91, RZ, R91 ;  /* 0x0000005bff5b723e */ /* 0x000fe200000000ff */
[----:B------:R-:W-:Y:S01]  /*8800*/  @P1 STG.E.U16 desc[UR12][R16.64], R90 ;  /* 0x0000005a10001986 */ /* 0x000fe2000c10150c */
[----:B------:R-:W-:Y:S01]  /*8810*/  ISETP.GT.AND P1, PT, R4, RZ, P4 ;  /* 0x000000ff0400720c */ /* 0x000fe20002724270 */
[----:B------:R-:W-:Y:S01]  /*8820*/  FMUL R97, R97, R0 ;  /* 0x0000000061617220 */ /* 0x000fe20000400000 */
[----:B------:R-:W-:Y:S01]  /*8830*/  F2FP.F16.F32.PACK_AB R92, RZ, R92 ;  /* 0x0000005cff5c723e */ /* 0x000fe200000000ff */
[-C--:B------:R-:W-:Y:S01]  /*8840*/  FMUL R98, R98, R0.reuse ;  /* 0x0000000062627220 */ /* 0x080fe20000400000 */
[----:B------:R-:W-:Y:S01]  /*8850*/  F2FP.F16.F32.PACK_AB R93, RZ, R93 ;  /* 0x0000005dff5d723e */ /* 0x000fe200000000ff */
[----:B------:R-:W-:Y:S01]  /*8860*/  FMUL R99, R99, R0 ;  /* 0x0000000063637220 */ /* 0x000fe20000400000 */
[----:B------:R-:W-:Y:S01]  /*8870*/  SHF.L.U64.HI R13, R12, 0x7, R13 ;  /* 0x000000070c0d7819 */ /* 0x000fe2000001020d */
[----:B0-----:R-:W-:Y:S01]  /*8880*/  @P0 IMAD.MOV.U32 R6, RZ, RZ, R16 ;  /* 0x000000ffff060224 */ /* 0x001fe200078e0010 */
[----:B------:R-:W-:Y:S01]  /*8890*/  F2FP.F16.F32.PACK_AB R94, RZ, R94 ;  /* 0x0000005eff5e723e */ /* 0x000fe200000000ff */
[----:B------:R-:W-:Y:S01]  /*88a0*/  @P0 IMAD.MOV.U32 R7, RZ, RZ, R17 ;  /* 0x000000ffff070224 */ /* 0x000fe200078e0011 */
[----:B------:R-:W-:Y:S01]  /*88b0*/  F2FP.F16.F32.PACK_AB R95, RZ, R95 ;  /* 0x0000005fff5f723e */ /* 0x000fe200000000ff */
[----:B------:R-:W-:Y:S01]  /*88c0*/  FMUL R100, R100, R0 ;  /* 0x0000000064647220 */ /* 0x000fe20000400000 */
[----:B------:R-:W-:Y:S01]  /*88d0*/  F2FP.F16.F32.PACK_AB R96, RZ, R96 ;  /* 0x00000060ff60723e */ /* 0x000fe200000000ff */
[-C--:B------:R-:W-:Y:S01]  /*88e0*/  FMUL R101, R101, R0.reuse ;  /* 0x0000000065657220 */ /* 0x080fe20000400000 */
[----:B------:R0:W-:Y:S01]  /*88f0*/  @P0 STG.E.U16 desc[UR12][R6.64+0x2], R91 ;  /* 0x0000025b06000986 */ /* 0x0001e2000c10150c */
[----:B------:R-:W-:Y:S01]  /*8900*/  ISETP.GT.AND P0, PT, R4, 0x8, P3 ;  /* 0x000000080400780c */ /* 0x000fe20001f04270 */
[-C--:B------:R-:W-:Y:S01]  /*8910*/  FMUL R102, R102, R0.reuse ;  /* 0x0000000066667220 */ /* 0x080fe20000400000 */
[----:B------:R-:W-:Y:S01]  /*8920*/  ISETP.GT.AND P3, PT, R3, 0x10, PT ;  /* 0x000000100300780c */ /* 0x000fe20003f64270 */
[-C--:B------:R-:W-:Y:S01]  /*8930*/  FMUL R103, R103, R0.reuse ;  /* 0x0000000067677220 */ /* 0x080fe20000400000 */
[----:B------:R-:W-:Y:S01]  /*8940*/  F2FP.F16.F32.PACK_AB R97, RZ, R97 ;  /* 0x00000061ff61723e */ /* 0x000fe200000000ff */
[----:B------:R-:W-:Y:S01]  /*8950*/  FMUL R104, R104, R0 ;  /* 0x0000000068687220 */ /* 0x000fe20000400000 */
[----:B------:R-:W-:Y:S01]  /*8960*/  F2FP.F16.F32.PACK_AB R98, RZ, R98 ;  /* 0x00000062ff62723e */ /* 0x000fe200000000ff */
[-C--:B------:R-:W-:Y:S01]  /*8970*/  FMUL R105, R105, R0.reuse ;  /* 0x0000000069697220 */ /* 0x080fe20000400000 */
[----:B------:R-:W-:Y:S01]  /*8980*/  F2FP.F16.F32.PACK_AB R99, RZ, R99 ;  /* 0x00000063ff63723e */ /* 0x000fe200000000ff */
[----:B------:R-:W-:Y:S01]  /*8990*/  FMUL R106, R106, R0 ;  /* 0x000000006a6a7220 */ /* 0x000fe20000400000 */
[----:B------:R-:W-:Y:S01]  /*89a0*/  F2FP.F16.F32.PACK_AB R100, RZ, R100 ;  /* 0x00000064ff64723e */ /* 0x000fe200000000ff */
[--C-:B0-----:R-:W-:Y:S01]  /*89b0*/  @P2 IMAD.MOV.U32 R6, RZ, RZ, R14.reuse ;  /* 0x000000ffff062224 */ /* 0x101fe200078e000e */
[----:B------:R-:W-:Y:S01]  /*89c0*/  F2FP.F16.F32.PACK_AB R101, RZ, R101 ;  /* 0x00000065ff65723e */ /* 0x000fe200000000ff */
[--C-:B------:R-:W-:Y:S01]  /*89d0*/  @P2 IMAD.MOV.U32 R7, RZ, RZ, R15.reuse ;  /* 0x000000ffff072224 */ /* 0x100fe200078e000f */
[----:B------:R-:W-:Y:S01]  /*89e0*/  F2FP.F16.F32.PACK_AB R102, RZ, R102 ;  /* 0x00000066ff66723e */ /* 0x000fe200000000ff */
[-C--:B------:R-:W-:Y:S01]  /*89f0*/  FMUL R107, R107, R0.reuse ;  /* 0x000000006b6b7220 */ /* 0x080fe20000400000 */
[----:B------:R-:W-:Y:S01]  /*8a00*/  F2FP.F16.F32.PACK_AB R103, RZ, R103 ;  /* 0x00000067ff67723e */ /* 0x000fe200000000ff */
[----:B------:R-:W-:Y:S01]  /*8a10*/  FMUL R108, R108, R0 ;  /* 0x000000006c6c7220 */ /* 0x000fe20000400000 */
[----:B------:R0:W-:Y:S01]  /*8a20*/  @P2 STG.E.U16 desc[UR12][R6.64+0x10], R92 ;  /* 0x0000105c06002986 */ /* 0x0001e2000c10150c */
[----:B------:R-:W-:Y:S01]  /*8a30*/  F2FP.F16.F32.PACK_AB R104, RZ, R104 ;  /* 0x00000068ff68723e */ /* 0x000fe200000000ff */
        /* <DEDUP_REMOVED lines=8> */
[----:B------:R-:W-:Y:S01]  /*8ac0*/  FMUL R113, R113, R0 ;  /* 0x0000000071717220 */ /* 0x000fe20000400000 */
[----:B------:R-:W-:Y:S01]  /*8ad0*/  F2FP.F16.F32.PACK_AB R109, RZ, R109 ;  /* 0x0000006dff6d723e */ /* 0x000fe200000000ff */
[----:B0-----:R-:W-:Y:S01]  /*8ae0*/  @P1 IMAD.MOV.U32 R6, RZ, RZ, R14 ;  /* 0x000000ffff061224 */ /* 0x001fe200078e000e */
[----:B------:R-:W-:Y:S01]  /*8af0*/  F2FP.F16.F32.PACK_AB R110, RZ, R110 ;  /* 0x0000006eff6e723e */ /* 0x000fe200000000ff */
[----:B------:R-:W-:Y:S01]  /*8b00*/  @P1 IMAD.MOV.U32 R7, RZ, RZ, R15 ;  /* 0x000000ffff071224 */ /* 0x000fe200078e000f */
[----:B------:R-:W-:Y:S01]  /*8b10*/  F2FP.F16.F32.PACK_AB R111, RZ, R111 ;  /* 0x0000006fff6f723e */ /* 0x000fe200000000ff */
[----:B------:R-:W-:Y:S01]  /*8b20*/  FMUL R114, R114, R0 ;  /* 0x0000000072727220 */ /* 0x000fe20000400000 */
[----:B------:R-:W-:Y:S01]  /*8b30*/  F2FP.F16.F32.PACK_AB R112, RZ, R112 ;  /* 0x00000070ff70723e */ /* 0x000fe200000000ff */
[----:B------:R-:W-:Y:S01]  /*8b40*/  FMUL R115, R115, R0 ;  /* 0x0000000073737220 */ /* 0x000fe20000400000 */
[----:B------:R0:W-:Y:S01]  /*8b50*/  @P1 STG.E.U16 desc[UR12][R6.64+0x12], R93 ;  /* 0x0000125d06001986 */ /* 0x0001e2000c10150c */
[----:B------:R-:W-:Y:S01]  /*8b60*/  IADD3 R10, P1, P2, R9, R14, R19 ;  /* 0x0000000e090a7210 */ /* 0x000fe20007a3e013 */
[-C--:B------:R-:W-:Y:S01]  /*8b70*/  FMUL R116, R116, R0.reuse ;  /* 0x0000000074747220 */ /* 0x080fe20000400000 */
[----:B------:R-:W-:Y:S01]  /*8b80*/  F2FP.F16.F32.PACK_AB R113, RZ, R113 ;  /* 0x00000071ff71723e */ /* 0x000fe200000000ff */
[-C--:B------:R-:W-:Y:S01]  /*8b90*/  FMUL R117, R117, R0.reuse ;  /* 0x0000000075757220 */ /* 0x080fe20000400000 */
[----:B------:R-:W-:Y:S01]  /*8ba0*/  IADD3.X R11, R5, R15, R13, P1, P2 ;  /* 0x0000000f050b7210 */ /* 0x000fe20000fe440d */
[-C--:B------:R-:W-:Y:S01]  /*8bb0*/  FMUL R118, R118, R0.reuse ;  /* 0x0000000076767220 */ /* 0x080fe20000400000 */
[----:B------:R-:W-:Y:S01]  /*8bc0*/  ISETP.GT.AND P1, PT, R4, 0x8, P4 ;  /* 0x000000080400780c */ /* 0x000fe20002724270 */
[-C--:B------:R-:W-:Y:S01]  /*8bd0*/  FMUL R119, R119, R0.reuse ;  /* 0x0000000077777220 */ /* 0x080fe20000400000 */
[----:B------:R-:W-:Y:S01]  /*8be0*/  ISETP.GT.AND P2, PT, R3, 0x11, PT ;  /* 0x000000110300780c */ /* 0x000fe20003f44270 */
        /* <DEDUP_REMOVED lines=8> */
[-C--:B------:R-:W-:Y:S01]  /*8c70*/  FMUL R122, R122, R0.reuse ;  /* 0x000000007a7a7220 */ /* 0x080fe20000400000 */
[----:B------:R0:W-:Y:S01]  /*8c80*/  @P0 STG.E.U16 desc[UR12][R6.64+0x10], R94 ;  /* 0x0000105e06000986 */ /* 0x0001e2000c10150c */
[----:B------:R-:W-:Y:S01]  /*8c90*/  ISETP.GT.AND P0, PT, R4, RZ, P3 ;  /* 0x000000ff0400720c */ /* 0x000fe20001f04270 */
[----:B------:R-:W-:Y:S01]  /*8ca0*/  FMUL R123, R123, R0 ;  /* 0x000000007b7b7220 */ /* 0x000fe20000400000 */
        /* <DEDUP_REMOVED lines=9> */
[----:B0-----:R-:W-:Y:S01]  /*8d40*/  @P1 IMAD.MOV.U32 R6, RZ, RZ, R16 ;  /* 0x000000ffff061224 */ /* 0x001fe200078e0010 */
[----:B------:R-:W-:Y:S01]  /*8d50*/  F2FP.F16.F32.PACK_AB R123, RZ, R123 ;  /* 0x0000007bff7b723e */ /* 0x000fe200000000ff */
[----:B------:R-:W-:Y:S01]  /*8d60*/  @P1 IMAD.MOV.U32 R7, RZ, RZ, R17 ;  /* 0x000000ffff071224 */ /* 0x000fe200078e0011 */
[----:B------:R-:W-:Y:S01]  /*8d70*/  F2FP.F16.F32.PACK_AB R124, RZ, R124 ;  /* 0x0000007cff7c723e */ /* 0x000fe200000000ff */
[-C--:B------:R-:W-:Y:S01]  /*8d80*/  FMUL R128, R128, R0.reuse ;  /* 0x0000000080807220 */ /* 0x080fe20000400000 */
[----:B------:R-:W-:Y:S01]  /*8d90*/  F2FP.F16.F32.PACK_AB R125, RZ, R125 ;  /* 0x0000007dff7d723e */ /* 0x000fe200000000ff */
[-C--:B------:R-:W-:Y:S01]  /*8da0*/  FMUL R129, R129, R0.reuse ;  /* 0x0000000081817220 */ /* 0x080fe20000400000 */
[----:B------:R0:W-:Y:S01]  /*8db0*/  @P1 STG.E.U16 desc[UR12][R6.64+0x12], R95 ;  /* 0x0000125f06001986 */ /* 0x0001e2000c10150c */
[----:B------:R-:W-:Y:S01]  /*8dc0*/  ISETP.GT.AND P1, PT, R3, 0x19, PT ;  /* 0x000000190300780c */ /* 0x000fe20003f24270 */
        /* <DEDUP_REMOVED lines=33> */
[--C-:B------:R-:W-:Y:S01]  /*8fe0*/  @P0 IMAD.MOV.U32 R7, RZ, RZ, R15.reuse ;  /* 0x000000ffff070224 */ /* 0x100fe200078e000f */
        /* <DEDUP_REMOVED lines=13> */
[----:B------:R-:W-:Y:S01]  /*90c0*/  ISETP.GT.AND P4, PT, R3, 0x71, PT ;  /* 0x000000710300780c */ /* 0x000fe20003f84270 */
[-C--:B------:R-:W-:Y:S01]  /*90d0*/  FMUL R149, R149, R0.reuse ;  /* 0x0000000095957220 */ /* 0x080fe20000400000 */
[----:B------:R-:W-:Y:S01]  /*90e0*/  F2FP.F16.F32.PACK_AB R145, RZ, R145 ;  /* 0x00000091ff91723e */ /* 0x000fe200000000ff */
[----:B------:R-:W-:Y:S01]  /*90f0*/  FMUL R150, R150, R0 ;  /* 0x0000000096967220 */ /* 0x000fe20000400000 */
[----:B------:R-:W-:Y:S01]  /*9100*/  F2FP.F16.F32.PACK_AB R146, RZ, R146 ;  /* 0x00000092ff92723e */ /* 0x000fe200000000ff */
[----:B------:R-:W-:Y:S01]  /*9110*/  @P0 STG.E.U16 desc[UR12][R16.64+0x20], R98 ;  /* 0x0000206210000986 */ /* 0x000fe2000c10150c */
        /* <DEDUP_REMOVED lines=13> */
[----:B------:R-:W-:Y:S01]  /*91f0*/  @P0 STG.E.U16 desc[UR12][R16.64+0x22], R99 ;  /* 0x0000226310000986 */ /* 0x000fe2000c10150c */
[----:B0-----:R-:W-:Y:S01]  /*9200*/  IADD3 R6, P0, R19, R14, RZ ;  /* 0x0000000e13067210 */ /* 0x001fe20007f1e0ff */
[----:B------:R-:W-:Y:S01]  /*9210*/  FMUL R29, R29, R0 ;  /* 0x000000001d1d7220 */ /* 0x000fe20000400000 */
[----:B------:R-:W-:Y:S01]  /*9220*/  F2FP.F16.F32.PACK_AB R24, RZ, R24 ;  /* 0x00000018ff18723e */ /* 0x000fe200000000ff */
[----:B------:R-:W-:Y:S01]  /*9230*/  FMUL R30, R30, R0 ;  /* 0x000000001e1e7220 */ /* 0x000fe20000400000 */
[----:B------:R-:W-:Y:S01]  /*9240*/  F2FP.F16.F32.PACK_AB R25, RZ, R25 ;  /* 0x00000019ff19723e */ /* 0x000fe200000000ff */
[----:B------:R-:W-:Y:S01]  /*9250*/  IMAD.X R7, R13, 0x1, R15, P0 ;  /* 0x000000010d077824 */ /* 0x000fe200000e060f */
[----:B------:R-:W-:Y:S01]  /*9260*/  IADD3 R12, P0, R9, R6, RZ ;  /* 0x00000006090c7210 */ /* 0x000fe20007f1e0ff */
[----:B------:R-:W-:Y:S01]  /*9270*/  FMUL R31, R31, R0 ;  /* 0x000000001f1f7220 */ /* 0x000fe20000400000 */
[----:B------:R-:W-:Y:S01]  /*9280*/  F2FP.F16.F32.PACK_AB R26, RZ, R26 ;  /* 0x0000001aff1a723e */ /* 0x000fe200000000ff */
[-C--:B------:R-:W-:Y:S01]  /*9290*/  FMUL R32, R32, R0.reuse ;  /* 0x0000000020207220 */ /* 0x080fe20000400000 */
[----:B------:R-:W-:Y:S01]  /*92a0*/  F2FP.F16.F32.PACK_AB R27, RZ, R27 ;  /* 0x0000001bff1b723e */ /* 0x000fe200000000ff */
[----:B------:R-:W-:Y:S01]  /*92b0*/  IMAD.X R13, R5, 0x1, R7, P0 ;  /* 0x00000001050d7824 */ /* 0x000fe200000e0607 */
        /* <DEDUP_REMOVED lines=28> */
[----:B------:R-:W-:Y:S01]  /*9480*/  ISETP.GT.AND P0, PT, R4, 0x8, P2 ;  /* 0x000000080400780c */ /* 0x000fe20001704270 */
[-C--:B------:R-:W-:Y:S01]  /*9490*/  FMUL R45, R45, R0.reuse ;  /* 0x000000002d2d7220 */ /* 0x080fe20000400000 */
        /* <DEDUP_REMOVED lines=98> */
[----:B------:R-:W-:-:S02]  /*9ac0*/  F2FP.F16.F32.PACK_AB R78, RZ, R78 ;  /* 0x0000004eff4e723e */ /* 0x000fc400000000ff */
[----:B------:R-:W-:Y:S02]  /*9ad0*/  F2FP.F16.F32.PACK_AB R79, RZ, R79 ;  /* 0x0000004fff4f723e */ /* 0x000fe400000000ff */
[----:B------:R-:W-:Y:S02]  /*9ae0*/  F2FP.F16.F32.PACK_AB R80, RZ, R80 ;  /* 0x00000050ff50723e */ /* 0x000fe400000000ff */
[----:B------:R-:W-:Y:S02]  /*9af0*/  F2FP.F16.F32.PACK_AB R81, RZ, R81 ;  /* 0x00000051ff51723e */ /* 0x000fe400000000ff */
[----:B------:R-:W-:Y:S02]  /*9b00*/  F2FP.F16.F32.PACK_AB R82, RZ, R82 ;  /* 0x00000052ff52723e */ /* 0x000fe400000000ff */
[----:B------:R-:W-:Y:S01]  /*9b10*/  F2FP.F16.F32.PACK_AB R83, RZ, R83 ;  /* 0x00000053ff53723e */ /* 0x000fe200000000ff */
[----:B------:R-:W-:Y:S01]  /*9b20*/  @P0 STG.E.U16 desc[UR12][R14.64+0x52], R109 ;  /* 0x0000526d0e000986 */ /* 0x000fe2000c10150c */
[----:B------:R-:W-:-:S02]  /*9b30*/  ISETP.GT.AND P0, PT, R4, 0x8, P2 ;  /* 0x000000080400780c */ /* 0x000fc40001704270 */
[----:B------:R-:W-:Y:S02]  /*9b40*/  ISETP.GT.AND P2, PT, R3, 0x30, PT ;  /* 0x000000300300780c */ /* 0x000fe40003f44270 */
[----:B------:R-:W-:Y:S02]  /*9b50*/  F2FP.F16.F32.PACK_AB R84, RZ, R84 ;  /* 0x00000054ff54723e */ /* 0x000fe400000000ff */
[----:B------:R-:W-:Y:S02]  /*9b60*/  F2FP.F16.F32.PACK_AB R85, RZ, R85 ;  /* 0x00000055ff55723e */ /* 0x000fe400000000ff */
[----:B------:R-:W-:-:S05]  /*9b70*/  F2FP.F16.F32.PACK_AB R86, RZ, R86 ;  /* 0x00000056ff56723e */ /* 0x000fca00000000ff */
[----:B------:R-:W-:Y:S01]  /*9b80*/  @P0 STG.E.U16 desc[UR12][R16.64+0x50], R110 ;  /* 0x0000506e10000986 */ /* 0x000fe2000c10150c */
[----:B------:R-:W-:Y:S02]  /*9b90*/  ISETP.GT.AND P0, PT, R4, 0x8, P1 ;  /* 0x000000080400780c */ /* 0x000fe40000f04270 */
[----:B------:R-:W-:-:S11]  /*9ba0*/  ISETP.GT.AND P1, PT, R3, 0x31, PT ;  /* 0x000000310300780c */ /* 0x000fd60003f24270 */
[----:B------:R-:W-:Y:S01]  /*9bb0*/  @P0 STG.E.U16 desc[UR12][R16.64+0x52], R111 ;  /* 0x0000526f10000986 */ /* 0x000fe2000c10150c */
[----:B------:R-:W-:-:S13]  /*9bc0*/  ISETP.GT.AND P0, PT, R4, RZ, P2 ;  /* 0x000000ff0400720c */ /* 0x000fda0001704270 */
[----:B------:R-:W-:Y:S01]  /*9bd0*/  @P0 STG.E.U16 desc[UR12][R14.64+0x60], R112 ;  /* 0x000060700e000986 */ /* 0x000fe2000c10150c */
[----:B------:R-:W-:-:S13]  /*9be0*/  ISETP.GT.AND P0, PT, R4, RZ, P1 ;  /* 0x000000ff0400720c */ /* 0x000fda0000f04270 */
[----:B------:R-:W-:Y:S01]  /*9bf0*/  @P0 STG.E.U16 desc[UR12][R14.64+0x62], R113 ;  /* 0x000062710e000986 */ /* 0x000fe2000c10150c */
[----:B------:R-:W-:Y:S02]  /*9c00*/  ISETP.GT.AND P0, PT, R4, 0x8, P2 ;  /* 0x000000080400780c */ /* 0x000fe40001704270 */
[----:B------:R-:W-:-:S11]  /*9c10*/  ISETP.GT.AND P2, PT, R3, 0x38, PT ;  /* 0x000000380300780c */ /* 0x000fd60003f44270 */
        /* <DEDUP_REMOVED lines=68> */
[----:B------:R-:W-:-:S13]  /*a060*/  ISETP.GT.AND P0, PT, R4, 0x8, P1 ;  /* 0x000000080400780c */ /* 0x000fda0000f04270 */
[----:B------:R-:W-:Y:S01]  /*a070*/  @P0 STG.E.U16 desc[UR12][R16.64+0xd0], R142 ;  /* 0x0000d08e10000986 */ /* 0x000fe2000c10150c */
[----:B------:R-:W-:-:S13]  /*a080*/  ISETP.GT.AND P0, PT, R4, 0x8, P3 ;  /* 0x000000080400780c */ /* 0x000fda0001f04270 */
[----:B------:R-:W-:Y:S01]  /*a090*/  @P0 STG.E.U16 desc[UR12][R16.64+0xd2], R143 ;  /* 0x0000d28f10000986 */ /* 0x000fe2000c10150c */
[----:B------:R-:W-:-:S04]  /*a0a0*/  ISETP.GT.AND P0, PT, R3, 0x70, PT ;  /* 0x000000700300780c */ /* 0x000fc80003f04270 */
        /* <DEDUP_REMOVED lines=8> */
[----:B------:R-:W-:-:S13]  /*a130*/  ISETP.GT.AND P1, PT, R4, RZ, P2 ;  /* 0x000000ff0400720c */ /* 0x000fda0001724270 */
[----:B------:R-:W-:Y:S01]  /*a140*/  @P1 STG.E.U16 desc[UR12][R14.64+0xf0], R148 ;  /* 0x0000f0940e001986 */ /* 0x000fe2000c10150c */
[----:B------:R-:W-:-:S04]  /*a150*/  ISETP.GT.AND P1, PT, R3, 0x79, PT ;  /* 0x000000790300780c */ /* 0x000fc80003f24270 */
[----:B------:R-:W-:-:S13]  /*a160*/  ISETP.GT.AND P6, PT, R4, RZ, P1 ;  /* 0x000000ff0400720c */ /* 0x000fda0000fc4270 */
[----:B------:R0:W-:Y:S01]  /*a170*/  @P6 STG.E.U16 desc[UR12][R14.64+0xf2], R149 ;  /* 0x0000f2950e006986 */ /* 0x0001e2000c10150c */
[----:B------:R-:W-:-:S13]  /*a180*/  ISETP.GT.AND P6, PT, R4, 0x8, P2 ;  /* 0x000000080400780c */ /* 0x000fda00017c4270 */
[----:B0-----:R-:W-:Y:S02]  /*a190*/  @P6 IMAD.MOV.U32 R14, RZ, RZ, R16 ;  /* 0x000000ffff0e6224 */ /* 0x001fe400078e0010 */
[----:B------:R-:W-:-:S05]  /*a1a0*/  @P6 IMAD.MOV.U32 R15, RZ, RZ, R17 ;  /* 0x000000ffff0f6224 */ /* 0x000fca00078e0011 */
[----:B------:R-:W-:Y:S01]  /*a1b0*/  @P6 STG.E.U16 desc[UR12][R14.64+0xf0], R150 ;  /* 0x0000f0960e006986 */ /* 0x000fe2000c10150c */
[----:B------:R-:W-:-:S13]  /*a1c0*/  ISETP.GT.AND P6, PT, R4, 0x8, P1 ;  /* 0x000000080400780c */ /* 0x000fda0000fc4270 */
[----:B------:R-:W-:Y:S01]  /*a1d0*/  @P6 STG.E.U16 desc[UR12][R16.64+0xf2], R151 ;  /* 0x0000f29710006986 */ /* 0x000fe2000c10150c */
[----:B------:R-:W-:-:S05]  /*a1e0*/  IADD3 R8, P6, R9, R6, RZ ;  /* 0x0000000609087210 */ /* 0x000fca0007fde0ff */
[----:B------:R-:W-:Y:S01]  /*a1f0*/  IMAD.X R9, R5, 0x1, R7, P6 ;  /* 0x0000000105097824 */ /* 0x000fe200030e0607 */
[C---:B------:R-:W-:Y:S02]  /*a200*/  ISETP.GT.AND P6, PT, R4.reuse, 0x40, P5 ;  /* 0x000000400400780c */ /* 0x040fe40002fc4270 */
[----:B------:R-:W-:-:S11]  /*a210*/  ISETP.GT.AND P5, PT, R4, 0x48, P5 ;  /* 0x000000480400780c */ /* 0x000fd60002fa4270 */
[----:B------:R-:W-:Y:S01]  /*a220*/  @P6 STG.E.U16 desc[UR12][R6.64], R24 ;  /* 0x0000001806006986 */ /* 0x000fe2000c10150c */
[----:B------:R-:W-:-:S04]  /*a230*/  ISETP.GT.AND P6, PT, R3, 0x1, PT ;  /* 0x000000010300780c */ /* 0x000fc80003fc4270 */
[----:B------:R-:W-:-:S13]  /*a240*/  ISETP.GT.AND P6, PT, R4, 0x40, P6 ;  /* 0x000000400400780c */ /* 0x000fda00037c4270 */
[----:B------:R-:W-:Y:S01]  /*a250*/  @P6 STG.E.U16 desc[UR12][R6.64+0x2], R25 ;  /* 0x0000021906006986 */ /* 0x000fe2000c10150c */
[----:B------:R-:W-:-:S03]  /*a260*/  ISETP.GT.AND P6, PT, R3, 0x1, PT ;  /* 0x000000010300780c */ /* 0x000fc60003fc4270 */
[----:B------:R-:W-:Y:S01]  /*a270*/  @P5 STG.E.U16 desc[UR12][R12.64], R26 ;  /* 0x0000001a0c005986 */ /* 0x000fe2000c10150c */
[----:B------:R-:W-:Y:S02]  /*a280*/  ISETP.GT.AND P5, PT, R4, 0x48, P6 ;  /* 0x000000480400780c */ /* 0x000fe400037a4270 */
[----:B------:R-:W-:-:S11]  /*a290*/  ISETP.GT.AND P6, PT, R3, 0x8, PT ;  /* 0x000000080300780c */ /* 0x000fd60003fc4270 */
[----:B------:R-:W-:Y:S01]  /*a2a0*/  @P5 STG.E.U16 desc[UR12][R12.64+0x2], R27 ;  /* 0x0000021b0c005986 */ /* 0x000fe2000c10150c */
[----:B------:R-:W-:Y:S02]  /*a2b0*/  ISETP.GT.AND P5, PT, R4, 0x40, P6 ;  /* 0x000000400400780c */ /* 0x000fe400037a4270 */
[----:B------:R-:W-:-:S11]  /*a2c0*/  ISETP.GT.AND P6, PT, R3, 0x9, PT ;  /* 0x000000090300780c */ /* 0x000fd60003fc4270 */
[----:B------:R-:W-:Y:S01]  /*a2d0*/  @P5 STG.E.U16 desc[UR12][R6.64+0x10], R28 ;  /* 0x0000101c06005986 */ /* 0x000fe2000c10150c */
[----:B------:R-:W-:-:S13]  /*a2e0*/  ISETP.GT.AND P5, PT, R4, 0x40, P6 ;  /* 0x000000400400780c */ /* 0x000fda00037a4270 */
[----:B------:R-:W-:Y:S01]  /*a2f0*/  @P5 STG.E.U16 desc[UR12][R6.64+0x12], R29 ;  /* 0x0000121d06005986 */ /* 0x000fe2000c10150c */
[----:B------:R-:W-:-:S04]  /*a300*/  ISETP.GT.AND P5, PT, R3, 0x8, PT ;  /* 0x000000080300780c */ /* 0x000fc80003fa4270 */
[----:B------:R-:W-:-:S13]  /*a310*/  ISETP.GT.AND P5, PT, R4, 0x48, P5 ;  /* 0x000000480400780c */ /* 0x000fda0002fa4270 */
[----:B------:R0:W-:Y:S01]  /*a320*/  @P5 STG.E.U16 desc[UR12][R8.64+0x10], R30 ;  /* 0x0000101e08005986 */ /* 0x0001e2000c10150c */
        /* <DEDUP_REMOVED lines=10> */
[----:B0-----:R-:W-:Y:S02]  /*a3d0*/  @P5 IMAD.MOV.U32 R8, RZ, RZ, R10 ;  /* 0x000000ffff085224 */ /* 0x001fe400078e000a */
[----:B------:R-:W-:-:S05]  /*a3e0*/  @P5 IMAD.MOV.U32 R9, RZ, RZ, R11 ;  /* 0x000000ffff095224 */ /* 0x000fca00078e000b */
[----:B------:R0:W-:Y:S01]  /*a3f0*/  @P5 STG.E.U16 desc[UR12][R8.64+0x20], R34 ;  /* 0x0000202208005986 */ /* 0x0001e2000c10150c */
[----:B------:R-:W-:Y:S02]  /*a400*/  ISETP.GT.AND P5, PT, R4, 0x48, P6 ;  /* 0x000000480400780c */ /* 0x000fe400037a4270 */
[----:B------:R-:W-:-:S11]  /*a410*/  ISETP.GT.AND P6, PT, R3, 0x18, PT ;  /* 0x000000180300780c */ /* 0x000fd60003fc4270 */
[----:B0-----:R-:W-:Y:S02]  /*a420*/  @P5 IMAD.MOV.U32 R8, RZ, RZ, R10 ;  /* 0x000000ffff085224 */ /* 0x001fe400078e000a */
[----:B------:R-:W-:-:S05]  /*a430*/  @P5 IMAD.MOV.U32 R9, RZ, RZ, R11 ;  /* 0x000000ffff095224 */ /* 0x000fca00078e000b */
[----:B------:R0:W-:Y:S01]  /*a440*/  @P5 STG.E.U16 desc[UR12][R8.64+0x22], R35 ;  /* 0x0000222308005986 */ /* 0x0001e2000c10150c */
        /* <DEDUP_REMOVED lines=144> */
[----:B------:R-:W-:Y:S01]  /*ad50*/  @P5 STG.E.U16 desc[UR12][R8.64+0xc0], R74 ;  /* 0x0000c04a08005986 */ /* 0x000fe2000c10150c */
[----:B------:R-:W-:Y:S02]  /*ad60*/  ISETP.GT.AND P5, PT, R4, 0x48, P6 ;  /* 0x000000480400780c */ /* 0x000fe400037a4270 */
[----:B------:R-:W-:-:S11]  /*ad70*/  ISETP.GT.AND P6, PT, R3, 0x68, PT ;  /* 0x000000680300780c */ /* 0x000fd60003fc4270 */
[----:B------:R-:W-:Y:S02]  /*ad80*/  @P5 IMAD.MOV.U32 R2, RZ, RZ, R10 ;  /* 0x000000ffff025224 */ /* 0x000fe400078e000a */
[----:B------:R-:W-:-:S05]  /*ad90*/  @P5 IMAD.MOV.U32 R3, RZ, RZ, R11 ;  /* 0x000000ffff035224 */ /* 0x000fca00078e000b */
[----:B------:R0:W-:Y:S01]  /*ada0*/  @P5 STG.E.U16 desc[UR12][R2.64+0xc2], R75 ;  /* 0x0000c24b02005986 */ /* 0x0001e2000c10150c */
[----:B------:R-:W-:-:S13]  /*adb0*/  ISETP.GT.AND P5, PT, R4, 0x40, P6 ;  /* 0x000000400400780c */ /* 0x000fda00037a4270 */
[----:B------:R-:W-:Y:S01]  /*adc0*/  @P5 STG.E.U16 desc[UR12][R6.64+0xd0], R76 ;  /* 0x0000d04c06005986 */ /* 0x000fe2000c10150c */
[C---:B------:R-:W-:Y:S02]  /*add0*/  ISETP.GT.AND P5, PT, R4.reuse, 0x40, P3 ;  /* 0x000000400400780c */ /* 0x040fe40001fa4270 */
[----:B------:R-:W-:-:S11]  /*ade0*/  ISETP.GT.AND P3, PT, R4, 0x48, P3 ;  /* 0x000000480400780c */ /* 0x000fd60001f64270 */
[----:B------:R-:W-:Y:S01]  /*adf0*/  @P5 STG.E.U16 desc[UR12][R6.64+0xd2], R77 ;  /* 0x0000d24d06005986 */ /* 0x000fe2000c10150c */
[C---:B------:R-:W-:Y:S02]  /*ae00*/  ISETP.GT.AND P5, PT, R4.reuse, 0x48, P6 ;  /* 0x000000480400780c */ /* 0x040fe400037a4270 */
[C---:B------:R-:W-:Y:S02]  /*ae10*/  ISETP.GT.AND P6, PT, R4.reuse, 0x40, P0 ;  /* 0x000000400400780c */ /* 0x040fe400007c4270 */
[----:B------:R-:W-:-:S09]  /*ae20*/  ISETP.GT.AND P0, PT, R4, 0x48, P0 ;  /* 0x000000480400780c */ /* 0x000fd20000704270 */
[----:B0-----:R-:W-:Y:S02]  /*ae30*/  @P5 IMAD.MOV.U32 R2, RZ, RZ, R10 ;  /* 0x000000ffff025224 */ /* 0x001fe400078e000a */
[----:B------:R-:W-:-:S05]  /*ae40*/  @P5 IMAD.MOV.U32 R3, RZ, RZ, R11 ;  /* 0x000000ffff035224 */ /* 0x000fca00078e000b */
[----:B------:R0:W-:Y:S01]  /*ae50*/  @P5 STG.E.U16 desc[UR12][R2.64+0xd0], R78 ;  /* 0x0000d04e02005986 */ /* 0x0001e2000c10150c */
[C---:B------:R-:W-:Y:S02]  /*ae60*/  ISETP.GT.AND P5, PT, R4.reuse, 0x40, P4 ;  /* 0x000000400400780c */ /* 0x040fe400027a4270 */
[----:B------:R-:W-:Y:S01]  /*ae70*/  ISETP.GT.AND P4, PT, R4, 0x48, P4 ;  /* 0x000000480400780c */ /* 0x000fe20002784270 */
[----:B0-----:R-:W-:Y:S02]  /*ae80*/  @P3 IMAD.MOV.U32 R2, RZ, RZ, R10 ;  /* 0x000000ffff023224 */ /* 0x001fe400078e000a */
[----:B------:R-:W-:-:S05]  /*ae90*/  @P3 IMAD.MOV.U32 R3, RZ, RZ, R11 ;  /* 0x000000ffff033224 */ /* 0x000fca00078e000b */
[----:B------:R0:W-:Y:S01]  /*aea0*/  @P3 STG.E.U16 desc[UR12][R2.64+0xd2], R79 ;  /* 0x0000d24f02003986 */ /* 0x0001e2000c10150c */
[C---:B------:R-:W-:Y:S02]  /*aeb0*/  ISETP.GT.AND P3, PT, R4.reuse, 0x40, P1 ;  /* 0x000000400400780c */ /* 0x040fe40000f64270 */
[C---:B------:R-:W-:Y:S01]  /*aec0*/  ISETP.GT.AND P1, PT, R4.reuse, 0x48, P1 ;  /* 0x000000480400780c */ /* 0x040fe20000f24270 */
[----:B------:R-:W-:Y:S01]  /*aed0*/  @P6 STG.E.U16 desc[UR12][R6.64+0xe0], R80 ;  /* 0x0000e05006006986 */ /* 0x000fe2000c10150c */
[C---:B------:R-:W-:Y:S02]  /*aee0*/  ISETP.GT.AND P6, PT, R4.reuse, 0x40, P2 ;  /* 0x000000400400780c */ /* 0x040fe400017c4270 */
[----:B------:R-:W-:Y:S01]  /*aef0*/  ISETP.GT.AND P2, PT, R4, 0x48, P2 ;  /* 0x000000480400780c */ /* 0x000fe20001744270 */
[----:B------:R-:W-:Y:S01]  /*af00*/  @P5 STG.E.U16 desc[UR12][R6.64+0xe2], R81 ;  /* 0x0000e25106005986 */ /* 0x000fe2000c10150c */
[----:B0-----:R-:W-:Y:S02]  /*af10*/  @P0 IMAD.MOV.U32 R2, RZ, RZ, R10 ;  /* 0x000000ffff020224 */ /* 0x001fe400078e000a */
[----:B------:R-:W-:-:S05]  /*af20*/  @P0 IMAD.MOV.U32 R3, RZ, RZ, R11 ;  /* 0x000000ffff030224 */ /* 0x000fca00078e000b */
[----:B------:R0:W-:Y:S02]  /*af30*/  @P0 STG.E.U16 desc[UR12][R2.64+0xe0], R82 ;  /* 0x0000e05202000986 */ /* 0x0001e4000c10150c */
[----:B0-----:R-:W-:Y:S02]  /*af40*/  @P4 IMAD.MOV.U32 R2, RZ, RZ, R10 ;  /* 0x000000ffff024224 */ /* 0x001fe400078e000a */
[----:B------:R-:W-:-:S05]  /*af50*/  @P4 IMAD.MOV.U32 R3, RZ, RZ, R11 ;  /* 0x000000ffff034224 */ /* 0x000fca00078e000b */
[----:B------:R0:W-:Y:S04]  /*af60*/  @P4 STG.E.U16 desc[UR12][R2.64+0xe2], R83 ;  /* 0x0000e25302004986 */ /* 0x0001e8000c10150c */
[----:B------:R1:W-:Y:S04]  /*af70*/  @P6 STG.E.U16 desc[UR12][R6.64+0xf0], R84 ;  /* 0x0000f05406006986 */ /* 0x0003e8000c10150c */
[----:B------:R1:W-:Y:S01]  /*af80*/  @P3 STG.E.U16 desc[UR12][R6.64+0xf2], R85 ;  /* 0x0000f25506003986 */ /* 0x0003e2000c10150c */
[----:B0-----:R-:W-:Y:S02]  /*af90*/  @P2 IMAD.MOV.U32 R2, RZ, RZ, R10 ;  /* 0x000000ffff022224 */ /* 0x001fe400078e000a */
[----:B------:R-:W-:-:S05]  /*afa0*/  @P2 IMAD.MOV.U32 R3, RZ, RZ, R11 ;  /* 0x000000ffff032224 */ /* 0x000fca00078e000b */
[----:B------:R1:W-:Y:S01]  /*afb0*/  @P2 STG.E.U16 desc[UR12][R2.64+0xf0], R86 ;  /* 0x0000f05602002986 */ /* 0x0003e2000c10150c */
[----:B------:R-:W-:Y:S05]  /*afc0*/  @!P1 EXIT ;  /* 0x000000000000994d */ /* 0x000fea0003800000 */
[----:B------:R-:W-:-:S05]  /*afd0*/  F2FP.F16.F32.PACK_AB R0, RZ, R0 ;  /* 0x00000000ff00723e */ /* 0x000fca00000000ff */
[----:B------:R-:W-:Y:S01]  /*afe0*/  STG.E.U16 desc[UR12][R10.64+0xf2], R0 ;  /* 0x0000f2000a007986 */ /* 0x000fe2000c10150c */
[----:B------:R-:W-:Y:S05]  /*aff0*/  EXIT ;  /* 0x000000000000794d */ /* 0x000fea0003800000 */
.L_x_9:
[----:B------:R-:W-:-:S13]  /*b000*/  ISETP.NE.AND P0, PT, R6, RZ, PT ;  /* 0x000000ff0600720c */ /* 0x000fda0003f05270 */
[----:B------:R-:W-:Y:S05]  /*b010*/  @P0 EXIT ;  /* 0x000000000000094d */ /* 0x000fea0003800000 */
[----:B------:R-:W-:Y:S01]  /*b020*/  ELECT P0, URZ, PT ;  /* 0x00000000003f782f */ /* 0x000fe20003800000 */
[----:B------:R-:W-:-:S12]  /*b030*/  BSSY B0, `(.L_x_272) ;  /* 0x000008d000007945 */ /* 0x000fd80003800000 */
[----:B------:R-:W-:Y:S05]  /*b040*/  @!P0 BRA `(.L_x_273) ;  /* 0x00000008002c8947 */ /* 0x000fea0003800000 */
[----:B------:R-:W-:Y:S02]  /*b050*/  ISETP.GE.AND P0, PT, R18, 0x1, PT ;  /* 0x000000011200780c */ /* 0x000fe40003f06270 */
[----:B------:R-:W-:-:S04]  /*b060*/  SHF.R.S32.HI R5, RZ, 0x1f, R12 ;  /* 0x0000001fff057819 */ /* 0x000fc8000001140c */
[----:B---3-5:R-:W-:-:S07]  /*b070*/  LEA.HI R2, R5, R12, RZ, 0x7 ;  /* 0x0000000c05027211 */ /* 0x028fce00078f38ff */
[----:B------:R-:W-:Y:S05]  /*b080*/  @!P0 BRA `(.L_x_273) ;  /* 0x00000008001c8947 */ /* 0x000fea0003800000 */
[----:B------:R-:W0:Y:S01]  /*b090*/  S2R R0, SR_CTAID.X ;  /* 0x0000000000007919 */ /* 0x000e220000002500 */
[----:B------:R-:W1:Y:S01]  /*b0a0*/  LDC.64 R4, c[0x0][0x4f8] ;  /* 0x00013e00ff047b82 */ /* 0x000e620000000a00 */
[----:B------:R-:W-:Y:S01]  /*b0b0*/  LOP3.LUT R11, R2, 0xffffff80, RZ, 0xc0, !PT ;  /* 0xffffff80020b7812 */ /* 0x000fe200078ec0ff */
[----:B------:R-:W-:Y:S01]  /*b0c0*/  ULDC.64 UR4, c[0x0][0x4c0] ;  /* 0x0001300000047ab9 */ /* 0x000fe20000000a00 */
[C---:B------:R-:W-:Y:S01]  /*b0d0*/  LOP3.LUT P0, RZ, R12.reuse, 0x1f, RZ, 0xc0, !PT ;  /* 0x0000001f0cff7812 */ /* 0x040fe2000780c0ff */
[----:B------:R-:W-:Y:S01]  /*b0e0*/  IMAD.SHL.U32 R155, R155, 0x80, RZ ;  /* 0x000000809b9b7824 */ /* 0x000fe200078e00ff */
[----:B------:R-:W-:Y:S01]  /*b0f0*/  LOP3.LUT R10, R3, 0x2, RZ, 0xfc, !PT ;  /* 0x00000002030a7812 */ /* 0x000fe200078efcff */
[----:B------:R-:W-:Y:S02]  /*b100*/  IMAD.IADD R11, R12, 0x1, -R11 ;  /* 0x000000010c0b7824 */ /* 0x000fe400078e0a0b */
[----:B------:R-:W2:Y:S01]  /*b110*/  LDC R7, c[0x0][0x500] ;  /* 0x00014000ff077b82 */ /* 0x000ea20000000800 */
[----:B------:R-:W-:-:S02]  /*b120*/  VIADD R13, R9, 0x1 ;  /* 0x00000001090d7836 */ /* 0x000fc40000000000 */
[C---:B------:R-:W-:Y:S01]  /*b130*/  ISETP.NE.AND P2, PT, R11.reuse, RZ, PT ;  /* 0x000000ff0b00720c */ /* 0x040fe20003f45270 */
[----:B------:R-:W-:Y:S01]  /*b140*/  IMAD.MOV.U32 R12, RZ, RZ, RZ ;  /* 0x000000ffff0c7224 */ /* 0x000fe200078e00ff */
[----:B------:R-:W-:Y:S01]  /*b150*/  ISETP.NE.OR P0, PT, R11, RZ, !P0 ;  /* 0x000000ff0b00720c */ /* 0x000fe20004705670 */
[----:B------:R-:W-:Y:S02]  /*b160*/  IMAD.MOV.U32 R2, RZ, RZ, RZ ;  /* 0x000000ffff027224 */ /* 0x000fe400078e00ff */
[----:B------:R-:W-:Y:S02]  /*b170*/  VIADD R14, R155, 0x40 ;  /* 0x000000409b0e7836 */ /* 0x000fe40000000000 */
[----:B-1----:R-:W-:Y:S01]  /*b180*/  IMAD R23, R23, UR4, R4 ;  /* 0x0000000417177c24 */ /* 0x002fe2000f8e0204 */
[----:B------:R-:W-:Y:S01]  /*b190*/  ULDC UR4, c[0x0][0x4c8] ;  /* 0x0001320000047ab9 */ /* 0x000fe20000000800 */
[----:B------:R-:W-:Y:S02]  /*b1a0*/  IMAD R160, R160, UR5, R5 ;  /* 0x00000005a0a07c24 */ /* 0x000fe4000f8e0205 */
[----:B0-----:R-:W-:-:S02]  /*b1b0*/  IMAD.SHL.U32 R6, R0, 0x80, RZ ;  /* 0x0000008000067824 */ /* 0x001fc400078e00ff */
[----:B--2---:R-:W-:Y:S02]  /*b1c0*/  IMAD R7, R16, UR4, R7 ;  /* 0x0000000410077c24 */ /* 0x004fe4000f8e0207 */
[----:B------:R-:W-:Y:S02]  /*b1d0*/  IMAD.MOV.U32 R0, RZ, RZ, 0x1 ;  /* 0x00000001ff007424 */ /* 0x000fe400078e00ff */
[----:B------:R-:W-:-:S07]  /*b1e0*/  VIADD R8, R6, 0x40 ;  /* 0x0000004006087836 */ /* 0x000fce0000000000 */
.L_x_277:
[----:B------:R-:W0:Y:S01]  /*b1f0*/  S2R R5, SR_CgaCtaId ;  /* 0x0000000000057919 */ /* 0x000e220000008800 */
[----:B------:R-:W-:-:S04]  /*b200*/  MOV R4, 0x400 ;  /* 0x0000040000047802 */ /* 0x000fc80000000f00 */
[----:B0-----:R-:W-:Y:S02]  /*b210*/  LEA R11, R5, R4, 0x18 ;  /* 0x00000004050b7211 */ /* 0x001fe400078ec0ff */
[----:B------:R-:W-:-:S03]  /*b220*/  SHF.L.U32 R4, R0, 0x1f, RZ ;  /* 0x0000001f00047819 */ /* 0x000fc600000006ff */
[----:B------:R-:W-:-:S07]  /*b230*/  IMAD R5, R2, 0x8, R11 ;  /* 0x0000000802057824 */ /* 0x000fce00078e020b */
.L_x_274:
[----:B0-----:R0:W1:Y:S02]  /*b240*/  SYNCS.PHASECHK.TRANS64.TRYWAIT P1, [R5+URZ+0x38038], R4 ;  /* 0x03803804050075a7 */ /* 0x001064000802017f */
[----:B-1----:R-:W-:Y:S05]  /*b250*/  @!P1 NANOSLEEP.SYNCS 0x989680 ;  /* 0x009896800000995d */ /* 0x002fea0003900000 */
[----:B------:R-:W1:Y:S02]  /*b260*/  @!P1 SYNCS.PHASECHK.TRANS64 P1, [R5+URZ+0x38038], R4 ;  /* 0x03803804050095a7 */ /* 0x000e64000802007f */
[----:B-1----:R-:W-:Y:S05]  /*b270*/  @!P1 BRA `(.L_x_274) ;  /* 0xfffffffc00f09947 */ /* 0x002fea000383ffff */
[----:B0-----:R-:W0:Y:S02]  /*b280*/  @!P2 LDC R4, c[0x0][0x580] ;  /* 0x00016000ff04ab82 */ /* 0x001e240000000800 */
[----:B0-----:R0:W-:Y:S02]  /*b290*/  @!P2 SYNCS.ARRIVE.TRANS64 RZ, [R5+URZ+0x38000], R4 ;  /* 0x0380000405ffa9a7 */ /* 0x0011e4000800003f */
[----:B0-----:R-:W-:-:S04]  /*b2a0*/  PRMT R4, R10, 0x9910, RZ ;  /* 0x000099100a047816 */ /* 0x001fc800000000ff */
[----:B------:R-:W-:-:S13]  /*b2b0*/  ISETP.NE.AND P1, PT, R4, 0x2, PT ;  /* 0x000000020400780c */ /* 0x000fda0003f25270 */
[----:B------:R-:W-:Y:S05]  /*b2c0*/  @P1 BRA `(.L_x_275) ;  /* 0x0000000000041947 */ /* 0x000fea0003800000 */
[----:B------:R-:W-:Y:S01]  /*b2d0*/  BPT.TRAP 0x1 ;  /* 0x000000040000795c */ /* 0x000fe20000300000 */
.L_x_275:
[----:B------:R-:W-:Y:S05]  /*b2e0*/  @P0 BRA `(.L_x_276) ;  /* 0x0000000000040947 */ /* 0x000fea0003800000 */
[----:B------:R-:W-:Y:S01]  /*b2f0*/  BPT.TRAP 0x1 ;  /* 0x000000040000795c */ /* 0x000fe20000300000 */
.L_x_276:
[----:B------:R-:W-:Y:S01]  /*b300*/  ULDC UR11, c[0x0][0x490] ;  /* 0x00012400000b7ab9 */ /* 0x000fe20000000800 */
[----:B------:R-:W-:Y:S01]  /*b310*/  R2UR UR6, R12 ;  /* 0x000000000c0672ca */ /* 0x000fe200000e0000 */
[----:B------:R-:W-:Y:S01]  /*b320*/  UISETP.NE.AND UP0, UPT, UR11, 0x1, UPT ;  /* 0x000000010b00788c */ /* 0x000fe2000bf05270 */
[----:B------:R-:W-:Y:S01]  /*b330*/  IMAD.U32 R4, R160, 0x20, R23 ;  /* 0x00000020a0047824 */ /* 0x000fe200078e0017 */
[----:B------:R-:W-:Y:S01]  /*b340*/  ULDC UR10, c[0x0][0x49c] ;  /* 0x00012700000a7ab9 */ /* 0x000fe20000000800 */
[----:B------:R-:W-:Y:S01]  /*b350*/  ULDC UR21, c[0x0][0x4a8] ;  /* 0x00012a0000157ab9 */ /* 0x000fe20000000800 */
[----:B------:R-:W-:Y:S01]  /*b360*/  UISETP.NE.AND UP1, UPT, UR10, 0x1, UPT ;  /* 0x000000010a00788c */ /* 0x000fe2000bf25270 */
[----:B------:R-:W-:Y:S01]  /*b370*/  IMAD.U32 R4, R7, 0x400, R4 ;  /* 0x0000040007047824 */ /* 0x000fe200078e0004 */
[----:B------:R-:W-:Y:S01]  /*b380*/  ULDC.64 UR22, c[0x0][0x198] ;  /* 0x0000660000167ab9 */ /* 0x000fe20000000a00 */
[----:B------:R-:W-:Y:S01]  /*b390*/  UIADD3 UR11, -UR11, URZ, URZ ;  /* 0x0000003f0b0b7290 */ /* 0x000fe2000fffe13f */
[----:B------:R-:W-:Y:S01]  /*b3a0*/  VIADD R13, R13, 0xffffffff ;  /* 0xffffffff0d0d7836 */ /* 0x000fe20000000000 */
[----:B------:R-:W-:-:S02]  /*b3b0*/  UIADD3 UR38, UP2, UR22, 0x1f0, URZ ;  /* 0x000001f016267890 */ /* 0x000fc4000ff5e03f */
[----:B------:R-:W-:Y:S01]  /*b3c0*/  @UP0 ULDC UR4, c[0x0][0x494] ;  /* 0x0001250000040ab9 */ /* 0x000fe20000000800 */
[----:B------:R-:W-:Y:S01]  /*b3d0*/  @UP0 ULDC UR8, c[0x0][0x494] ;  /* 0x0001250000080ab9 */ /* 0x000fe20000000800 */
[----:B------:R-:W-:Y:S01]  /*b3e0*/  UIMAD.WIDE.U32 UR4, UR6, UR4, URZ ;  /* 0x00000004060472a5 */ /* 0x000fe2000f8e003f */
[----:B------:R-:W-:Y:S01]  /*b3f0*/  ISETP.GT.AND P3, PT, R13, 0x1, PT ;  /* 0x000000010d00780c */ /* 0x000fe20003f64270 */
[----:B------:R-:W-:Y:S01]  /*b400*/  UIMAD.WIDE.U32 UR8, UR6, UR8, URZ ;  /* 0x00000008060872a5 */ /* 0x000fe2000f8e003f */
[----:B------:R-:W-:Y:S01]  /*b410*/  @UP0 ULDC UR7, c[0x0][0x498] ;  /* 0x0001260000070ab9 */ /* 0x000fe20000000800 */
[----:B------:R-:W-:Y:S01]  /*b420*/  UMOV UR15, UR6 ;  /* 0x00000006000f7c82 */ /* 0x000fe20008000000 */
[----:B------:R-:W-:Y:S01]  /*b430*/  @UP0 ULDC UR12, c[0x0][0x498] ;  /* 0x00012600000c0ab9 */ /* 0x000fe20000000800 */
[----:B------:R-:W-:Y:S01]  /*b440*/  @UP0 USHF.R.U32.HI UR6, URZ, UR7, UR5 ;  /* 0x000000073f060299 */ /* 0x000fe20008011605 */
[C---:B------:R-:W-:Y:S01]  /*b450*/  R2UR UR7, R12.reuse ;  /* 0x000000000c0772ca */ /* 0x040fe200000e0000 */
[----:B------:R-:W-:Y:S01]  /*b460*/  @UP1 ULDC.64 UR16, c[0x0][0x4a0] ;  /* 0x0001280000101ab9 */ /* 0x000fe20000000a00 */
[----:B------:R-:W-:Y:S01]  /*b470*/  @UP0 USHF.R.U32.HI UR15, URZ, UR12, UR9 ;  /* 0x0000000c3f0f0299 */ /* 0x000fe20008011609 */
[----:B------:R-:W-:Y:S01]  /*b480*/  R2UR UR8, R11 ;  /* 0x000000000b0872ca */ /* 0x000fe200000e0000 */
[----:B------:R-:W-:Y:S01]  /*b490*/  UISETP.NE.AND UP0, UPT, UR21, 0x1, UPT ;  /* 0x000000011500788c */ /* 0x000fe2000bf05270 */
[----:B------:R-:W-:Y:S01]  /*b4a0*/  VIADD R12, R12, 0x40 ;  /* 0x000000400c0c7836 */ /* 0x000fe20000000000 */
[----:B------:R-:W-:Y:S01]  /*b4b0*/  UIMAD.WIDE.U32 UR4, UR6, UR16, URZ ;  /* 0x00000010060472a5 */ /* 0x000fe2000f8e003f */
[----:B------:R-:W-:Y:S01]  /*b4c0*/  R2UR UR16, R5 ;  /* 0x00000000051072ca */ /* 0x000fe200000e0000 */
[----:B------:R-:W-:Y:S01]  /*b4d0*/  @UP1 ULDC.64 UR18, c[0x0][0x4a0] ;  /* 0x0001280000121ab9 */ /* 0x000fe20000000a00 */
[----:B------:R-:W-:Y:S01]  /*b4e0*/  UMOV UR9, UR6 ;  /* 0x0000000600097c82 */ /* 0x000fe20008000000 */
[----:B------:R-:W-:-:S02]  /*b4f0*/  UIMAD.WIDE.U32 UR12, UR15, UR18, URZ ;  /* 0x000000120f0c72a5 */ /* 0x000fc4000f8e003f */
[----:B------:R-:W-:Y:S01]  /*b500*/  @UP1 USHF.R.U32.HI UR9, URZ, UR17, UR5 ;  /* 0x000000113f091299 */ /* 0x000fe20008011605 */
[C---:B------:R-:W-:Y:S01]  /*b510*/  R2UR UR4, R2.reuse ;  /* 0x00000000020472ca */ /* 0x040fe200000e0000 */
[----:B------:R-:W-:Y:S01]  /*b520*/  UIADD3.X UR39, URZ, UR23, URZ, UP2, !UPT ;  /* 0x000000173f277290 */ /* 0x000fe200097fe43f */
[----:B------:R-:W-:Y:S01]  /*b530*/  VIADD R2, R2, 0x1 ;  /* 0x0000000102027836 */ /* 0x000fe20000000000 */
[----:B------:R-:W-:Y:S01]  /*b540*/  UMOV UR17, UR15 ;  /* 0x0000000f00117c82 */ /* 0x000fe20008000000 */
[----:B------:R-:W-:Y:S02]  /*b550*/  @UP1 USHF.R.U32.HI UR17, URZ, UR19, UR13 ;  /* 0x000000133f111299 */ /* 0x000fe4000801160d */
[----:B------:R-:W-:Y:S01]  /*b560*/  UIADD3 UR28, UP1, UR22, 0xf0, URZ ;  /* 0x000000f0161c7890 */ /* 0x000fe2000ff3e03f */
[----:B------:R-:W-:Y:S01]  /*b570*/  ISETP.NE.AND P1, PT, R2, 0x7, PT ;  /* 0x000000070200780c */ /* 0x000fe20003f25270 */
[----:B------:R-:W-:Y:S01]  /*b580*/  @UP0 ULDC UR36, c[0x0][0x4ac] ;  /* 0x00012b0000240ab9 */ /* 0x000fe20000000800 */
[----:B------:R-:W-:-:S02]  /*b590*/  UIMAD UR19, UR6, UR11, UR7 ;  /* 0x0000000b061372a4 */ /* 0x000fc4000f8e0207 */
[----:B------:R-:W-:Y:S01]  /*b5a0*/  UIADD3.X UR29, URZ, UR23, URZ, UP1, !UPT ;  /* 0x000000173f1d7290 */ /* 0x000fe20008ffe43f */
[----:B------:R-:W-:Y:S01]  /*b5b0*/  SEL R5, RZ, 0x1, P1 ;  /* 0x00000001ff057807 */ /* 0x000fe20000800000 */
[----:B------:R-:W-:Y:S01]  /*b5c0*/  UIMAD.WIDE.U32 UR36, UR9, UR36, URZ ;  /* 0x00000024092472a5 */ /* 0x000fe2000f8e003f */
[----:B------:R-:W-:Y:S01]  /*b5d0*/  SEL R2, R2, RZ, P1 ;  /* 0x000000ff02027207 */ /* 0x000fe20000800000 */
[----:B------:R-:W-:Y:S01]  /*b5e0*/  UIADD3 UR23, -UR17, URZ, URZ ;  /* 0x0000003f11177290 */ /* 0x000fe2000fffe13f */
[----:B------:R-:W-:Y:S01]  /*b5f0*/  LOP3.LUT R0, R0, R5, RZ, 0x3c, !PT ;  /* 0x0000000500007212 */ /* 0x000fe200078e3cff */
[----:B------:R-:W-:Y:S01]  /*b600*/  @UP0 ULDC UR34, c[0x0][0x4ac] ;  /* 0x00012b0000220ab9 */ /* 0x000fe20000000800 */
[----:B------:R-:W-:Y:S01]  /*b610*/  UIMAD UR11, UR15, UR11, UR7 ;  /* 0x0000000b0f0b72a4 */ /* 0x000fe2000f8e0207 */
[----:B------:R-:W-:Y:S01]  /*b620*/  @UP0 ULDC UR26, c[0x0][0x4b0] ;  /* 0x00012c00001a0ab9 */ /* 0x000fe20000000800 */
[----:B------:R-:W-:Y:S01]  /*b630*/  ULDC UR14, c[0x0][0x4cc] ;  /* 0x00013300000e7ab9 */ /* 0x000fe20000000800 */
[----:B------:R-:W-:Y:S01]  /*b640*/  ULDC UR18, c[0x0][0x4ec] ;  /* 0x00013b0000127ab9 */ /* 0x000fe20000000800 */
[----:B------:R-:W-:-:S02]  /*b650*/  UIADD3 UR20, -UR9, URZ, URZ ;  /* 0x0000003f09147290 */ /* 0x000fc4000fffe13f */
[----:B------:R-:W-:Y:S01]  /*b660*/  UIMAD.WIDE.U32 UR34, UR17, UR34, URZ ;  /* 0x00000022112272a5 */ /* 0x000fe2000f8e003f */
[----:B------:R-:W-:Y:S01]  /*b670*/  UMOV UR22, UR9 ;  /* 0x0000000900167c82 */ /* 0x000fe20008000000 */
[----:B------:R-:W-:Y:S01]  /*b680*/  UIMAD UR23, UR10, UR23, UR15 ;  /* 0x000000170a1772a4 */ /* 0x000fe2000f8e020f */
[----:B------:R-:W-:Y:S01]  /*b690*/  R2UR UR15, R4 ;  /* 0x00000000040f72ca */ /* 0x000fe200000e0000 */
[----:B------:R-:W-:Y:S01]  /*b6a0*/  @UP0 USHF.R.U32.HI UR22, URZ, UR26, UR37 ;  /* 0x0000001a3f160299 */ /* 0x000fe20008011625 */
[----:B------:R-:W-:Y:S01]  /*b6b0*/  R2UR UR26, R8 ;  /* 0x00000000081a72ca */ /* 0x000fe200000e0000 */
[----:B------:R-:W-:Y:S01]  /*b6c0*/  @UP0 ULDC UR40, c[0x0][0x4b0] ;  /* 0x00012c0000280ab9 */ /* 0x000fe20000000800 */
[----:B------:R-:W-:Y:S02]  /*b6d0*/  UIMAD UR19, UR19, UR14, UR18 ;  /* 0x0000000e131372a4 */ /* 0x000fe4000f8e0212 */
[----:B------:R-:W-:Y:S01]  /*b6e0*/  UIMAD UR11, UR11, UR14, UR18 ;  /* 0x0000000e0b0b72a4 */ /* 0x000fe2000f8e0212 */
[----:B------:R-:W-:Y:S01]  /*b6f0*/  R2UR UR18, R155 ;  /* 0x000000009b1272ca */ /* 0x000fe200000e0000 */
[----:B------:R-:W-:Y:S01]  /*b700*/  UIMAD UR20, UR10, UR20, UR6 ;  /* 0x000000140a1472a4 */ /* 0x000fe2000f8e0206 */
[----:B------:R-:W-:Y:S01]  /*b710*/  R2UR UR6, R6 ;  /* 0x00000000060672ca */ /* 0x000fe200000e0000 */
[----:B------:R-:W-:Y:S01]  /*b720*/  UMOV UR14, UR17 ;  /* 0x00000011000e7c82 */ /* 0x000fe20008000000 */
[----:B------:R-:W-:-:S02]  /*b730*/  @UP0 USHF.R.U32.HI UR14, URZ, UR40, UR35 ;  /* 0x000000283f0e0299 */ /* 0x000fc40008011623 */
[----:B------:R-:W-:Y:S02]  /*b740*/  UIADD3 UR10, -UR22, URZ, URZ ;  /* 0x0000003f160a7290 */ /* 0x000fe4000fffe13f */
[----:B------:R-:W-:Y:S02]  /*b750*/  UIADD3 UR34, -UR14, URZ, URZ ;  /* 0x0000003f0e227290 */ /* 0x000fe4000fffe13f */
[----:B------:R-:W-:Y:S02]  /*b760*/  ULEA UR4, UR4, UR8, 0xe ;  /* 0x0000000804047291 */ /* 0x000fe4000f8e703f */
[----:B------:R-:W-:Y:S01]  /*b770*/  UIMAD UR9, UR21, UR10, UR9 ;  /* 0x0000000a150972a4 */ /* 0x000fe2000f8e0209 */
[----:B------:R-:W-:Y:S01]  /*b780*/  R2UR UR10, R14 ;  /* 0x000000000e0a72ca */ /* 0x000fe200000e0000 */
[----:B------:R-:W-:Y:S01]  /*b790*/  UIMAD UR17, UR21, UR34, UR17 ;  /* 0x00000022151172a4 */ /* 0x000fe2000f8e0211 */
[----:B------:R-:W-:Y:S01]  /*b7a0*/  ULDC.64 UR32, c[0x0][0x4d0] ;  /* 0x0001340000207ab9 */ /* 0x000fe20000000a00 */
[----:B------:R-:W-:Y:S01]  /*b7b0*/  ULDC.64 UR12, c[0x0][0x4f0] ;  /* 0x00013c00000c7ab9 */ /* 0x000fe20000000a00 */
[----:B------:R-:W-:-:S02]  /*b7c0*/  UIADD3 UR5, UR16, 0x38000, URZ ;  /* 0x0003800010057890 */ /* 0x000fc4000fffe03f */
[----:B------:R-:W-:Y:S02]  /*b7d0*/  UIADD3 UR24, UR4, 0x2000, URZ ;  /* 0x0000200004187890 */ /* 0x000fe4000fffe03f */
[----:B------:R-:W-:Y:S02]  /*b7e0*/  UIADD3 UR16, UR4, 0x1c000, URZ ;  /* 0x0001c00004107890 */ /* 0x000fe4000fffe03f */
[----:B------:R-:W-:Y:S02]  /*b7f0*/  UIMAD UR20, UR20, UR32, UR12 ;  /* 0x00000020141472a4 */ /* 0x000fe4000f8e020c */
[----:B------:R-:W-:Y:S02]  /*b800*/  UIMAD UR21, UR9, UR33, UR13 ;  /* 0x00000021091572a4 */ /* 0x000fe4000f8e020d */
[----:B------:R-:W-:Y:S02]  /*b810*/  UPRMT UR15, UR15, 0x5410, URZ ;  /* 0x000054100f0f7896 */ /* 0x000fe4000800003f */
[----:B------:R-:W-:-:S02]  /*b820*/  UIADD3 UR8, UR4, 0x1e000, URZ ;  /* 0x0001e00004087890 */ /* 0x000fc4000fffe03f */
[----:B------:R-:W-:Y:S02]  /*b830*/  UIMAD UR12, UR23, UR32, UR12 ;  /* 0x00000020170c72a4 */ /* 0x000fe4000f8e020c */
[----:B------:R-:W-:Y:S01]  /*b840*/  UIMAD UR13, UR17, UR33, UR13 ;  /* 0x00000021110d72a4 */ /* 0x000fe2000f8e020d */
[----:B------:R-:W-:Y:S01]  /*b850*/  UMOV UR30, 0x0 ;  /* 0x00000000001e7882 */ /* 0x000fe20000000000 */
[----:B------:R-:W-:Y:S01]  /*b860*/  UMOV UR31, 0x10000000 ;  /* 0x10000000001f7882 */ /* 0x000fe20000000000 */
[----:B------:R-:W-:Y:S01]  /*b870*/  UMOV UR27, UR7 ;  /* 0x00000007001b7c82 */ /* 0x000fe20008000000 */
[----:B------:R-:W-:Y:S01]  /*b880*/  UMOV UR25, UR5 ;  /* 0x0000000500197c82 */ /* 0x000fe20008000000 */
[----:B------:R0:W-:Y:S01]  /*b890*/  UTMALDG.2D [UR4], [UR28], desc[UR30] ;  /* 0x00001e041c0075b4 */ /* 0x0001e20008009000 */
[----:B------:R-:W-:Y:S01]  /*b8a0*/  UMOV UR17, UR5 ;  /* 0x0000000500117c82 */ /* 0x000fe20008000000 */
[----:B------:R-:W-:Y:S01]  /*b8b0*/  UMOV UR9, UR5 ;  /* 0x0000000500097c82 */ /* 0x000fe20008000000 */
[----:B------:R0:W-:Y:S01]  /*b8c0*/  UTMALDG.2D [UR24], [UR28], desc[UR30] ;  /* 0x00001e181c0075b4 */ /* 0x0001e20008009000 */
[----:B------:R0:W-:Y:S01]  /*b8d0*/  UTMALDG.5D.IM2COL [UR16], [UR38], UR15 ;  /* 0x00000010260073b4 */ /* 0x0001e2000806000f */
[----:B------:R0:W-:Y:S02]  /*b8e0*/  UTMALDG.5D.IM2COL [UR8], [UR38], UR15 ;  /* 0x00000008260073b4 */ /* 0x0001e4000806000f */
[----:B0-----:R-:W-:Y:S05]  /*b8f0*/  @P3 BRA `(.L_x_277) ;  /* 0xfffffff8003c3947 */ /* 0x001fea000383ffff */
.L_x_273:
[----:B------:R-:W-:Y:S05]  /*b900*/  BSYNC B0 ;  /* 0x0000000000007941 */ /* 0x000fea0003800000 */
.L_x_272:
[----:B------:R-:W-:Y:S01]  /*b910*/  ISETP.GE.U32.AND P0, PT, R9, 0x7, PT ;  /* 0x000000070900780c */ /* 0x000fe20003f06070 */
[----:B-----5:R-:W-:-:S12]  /*b920*/  IMAD.MOV.U32 R0, RZ, RZ, 0x1 ;  /* 0x00000001ff007424 */ /* 0x020fd800078e00ff */
[----:B------:R-:W-:Y:S05]  /*b930*/  @!P0 BRA `(.L_x_278) ;  /* 0x00000000001c8947 */ /* 0x000fea0003800000 */
[----:B------:R-:W-:-:S04]  /*b940*/  IMAD.WIDE.U32 R4, R9, 0x24924925, RZ ;  /* 0x2492492509047825 */ /* 0x000fc800078e00ff */
[----:B------:R-:W-:-:S05]  /*b950*/  IMAD.IADD R4, R9, 0x1, -R5 ;  /* 0x0000000109047824 */ /* 0x000fca00078e0a05 */
[----:B------:R-:W-:-:S04]  /*b960*/  LEA.HI R4, R4, R5, RZ, 0x1f ;  /* 0x0000000504047211 */ /* 0x000fc800078ff8ff */
[----:B------:R-:W-:-:S04]  /*b970*/  SHF.R.U32.HI R4, RZ, 0x2, R4 ;  /* 0x00000002ff047819 */ /* 0x000fc80000011604 */
[----:B------:R-:W-:-:S04]  /*b980*/  LOP3.LUT R4, R4, 0x1, RZ, 0xc0, !PT ;  /* 0x0000000104047812 */ /* 0x000fc800078ec0ff */
[----:B------:R-:W-:-:S04]  /*b990*/  ISETP.NE.U32.AND P0, PT, R4, 0x1, PT ;  /* 0x000000010400780c */ /* 0x000fc80003f05070 */
[----:B------:R-:W-:-:S09]  /*b9a0*/  SEL R0, RZ, 0x1, !P0 ;  /* 0x00000001ff007807 */ /* 0x000fd20004000000 */
.L_x_278:
[----:B------:R-:W-:Y:S05]  /*b9b0*/  WARPSYNC.ALL ;  /* 0x0000000000007948 */ /* 0x000fea0003800000 */
[----:B------:R-:W-:-:S13]  /*b9c0*/  ELECT P0, URZ, PT ;  /* 0x00000000003f782f */ /* 0x000fda0003800000 */
[----:B------:R-:W-:Y:S05]  /*b9d0*/  @!P0 EXIT ;  /* 0x000000000000894d */ /* 0x000fea0003800000 */
[----:B------:R-:W-:-:S04]  /*b9e0*/  LOP3.LUT R3, R3, 0x2, RZ, 0xfc, !PT ;  /* 0x0000000203037812 */ /* 0x000fc800078efcff */
[----:B------:R-:W-:-:S13]  /*b9f0*/  ISETP.NE.AND P0, PT, R3, 0x3, PT ;  /* 0x000000030300780c */ /* 0x000fda0003f05270 */
[----:B------:R-:W-:Y:S05]  /*ba00*/  @!P0 BRA `(.L_x_279) ;  /* 0x0000000000048947 */ /* 0x000fea0003800000 */
[----:B------:R-:W-:Y:S01]  /*ba10*/  BPT.TRAP 0x1 ;  /* 0x000000040000795c */ /* 0x000fe20000300000 */
.L_x_279:
[----:B------:R-:W0:Y:S01]  /*ba20*/  S2R R4, SR_CgaCtaId ;  /* 0x0000000000047919 */ /* 0x000e220000008800 */
[----:B---3--:R-:W-:Y:S01]  /*ba30*/  IMAD.WIDE.U32 R2, R9, 0x24924925, RZ ;  /* 0x2492492509027825 */ /* 0x008fe200078e00ff */
[----:B------:R-:W-:-:S03]  /*ba40*/  SHF.L.U32 R5, R0, 0x1f, RZ ;  /* 0x0000001f00057819 */ /* 0x000fc600000006ff */
[----:B------:R-:W-:-:S05]  /*ba50*/  IMAD.IADD R2, R9, 0x1, -R3 ;  /* 0x0000000109027824 */ /* 0x000fca00078e0a03 */
[----:B------:R-:W-:Y:S02]  /*ba60*/  LEA.HI R2, R2, R3, RZ, 0x1f ;  /* 0x0000000302027211 */ /* 0x000fe400078ff8ff */
[----:B------:R-:W-:Y:S02]  /*ba70*/  MOV R3, 0x400 ;  /* 0x0000040000037802 */ /* 0x000fe40000000f00 */
[----:B------:R-:W-:-:S05]  /*ba80*/  SHF.R.U32.HI R2, RZ, 0x2, R2 ;  /* 0x00000002ff027819 */ /* 0x000fca0000011602 */
[----:B------:R-:W-:Y:S01]  /*ba90*/  IMAD R2, R2, -0x7, R9 ;  /* 0xfffffff902027824 */ /* 0x000fe200078e0209 */
[----:B0-----:R-:W-:-:S05]  /*baa0*/  LEA R3, R4, R3, 0x18 ;  /* 0x0000000304037211 */ /* 0x001fca00078ec0ff */
[----:B------:R-:W-:-:S04]  /*bab0*/  VIADD R3, R3, 0x38038 ;  /* 0x0003803803037836 */ /* 0x000fc80000000000 */
[----:B------:R-:W-:-:S07]  /*bac0*/  IMAD R4, R2, 0x8, R3 ;  /* 0x0000000802047824 */ /* 0x000fce00078e0203 */
.L_x_280:
[----:B0-----:R0:W1:Y:S02]  /*bad0*/  SYNCS.PHASECHK.TRANS64.TRYWAIT P0, [R4+URZ], R5 ;  /* 0x00000005040075a7 */ /* 0x001064000800017f */
[----:B-1----:R-:W-:Y:S05]  /*bae0*/  @!P0 NANOSLEEP.SYNCS 0x989680 ;  /* 0x009896800000895d */ /* 0x002fea0003900000 */
[----:B------:R-:W1:Y:S02]  /*baf0*/  @!P0 SYNCS.PHASECHK.TRANS64 P0, [R4+URZ], R5 ;  /* 0x00000005040085a7 */ /* 0x000e64000800007f */
[----:B-1----:R-:W-:Y:S05]  /*bb00*/  @!P0 BRA `(.L_x_280) ;  /* 0xfffffffc00f08947 */ /* 0x002fea000383ffff */
[----:B------:R-:W-:-:S05]  /*bb10*/  VIADD R2, R2, 0x1 ;  /* 0x0000000102027836 */ /* 0x000fca0000000000 */
[----:B------:R-:W-:-:S04]  /*bb20*/  ISETP.NE.AND P0, PT, R2, 0x7, PT ;  /* 0x000000070200780c */ /* 0x000fc80003f05270 */
[----:B0-----:R-:W-:Y:S02]  /*bb30*/  SEL R5, RZ, 0x1, P0 ;  /* 0x00000001ff057807 */ /* 0x001fe40000000000 */
[----:B------:R-:W-:Y:S02]  /*bb40*/  SEL R2, R2, RZ, P0 ;  /* 0x000000ff02027207 */ /* 0x000fe40000000000 */
[----:B------:R-:W-:-:S03]  /*bb50*/  LOP3.LUT R7, R0, R5, RZ, 0x3c, !PT ;  /* 0x0000000500077212 */ /* 0x000fc600078e3cff */
[----:B------:R-:W-:Y:S01]  /*bb60*/  IMAD R0, R2, 0x8, R3 ;  /* 0x0000000802007824 */ /* 0x000fe200078e0203 */
[----:B------:R-:W-:-:S07]  /*bb70*/  SHF.L.U32 R5, R7, 0x1f, RZ ;  /* 0x0000001f07057819 */ /* 0x000fce00000006ff */
.L_x_281:
        /* <DEDUP_REMOVED lines=11> */
.L_x_282:
        /* <DEDUP_REMOVED lines=11> */
.L_x_283:
        /* <DEDUP_REMOVED lines=11> */
.L_x_284:
        /* <DEDUP_REMOVED lines=11> */
.L_x_285:
        /* <DEDUP_REMOVED lines=11> */
.L_x_286:
[----:B0-----:R0:W1:Y:S02]  /*bef0*/  SYNCS.PHASECHK.TRANS64.TRYWAIT P0, [R2+URZ], R3 ;  /* 0x00000003020075a7 */ /* 0x001064000800017f */
[----:B-1----:R-:W-:Y:S05]  /*bf00*/  @!P0 NANOSLEEP.SYNCS 0x989680 ;  /* 0x009896800000895d */ /* 0x002fea0003900000 */
[----:B------:R-:W1:Y:S02]  /*bf10*/  @!P0 SYNCS.PHASECHK.TRANS64 P0, [R2+URZ], R3 ;  /* 0x00000003020085a7 */ /* 0x000e64000800007f */
[----:B-1----:R-:W-:Y:S05]  /*bf20*/  @P0 EXIT ;  /* 0x000000000000094d */ /* 0x002fea0003800000 */
[----:B------:R-:W-:Y:S05]  /*bf30*/  BRA `(.L_x_286) ;  /* 0xfffffffc00ec7947 */ /* 0x000fea000383ffff */
.L_x_287:
[----:B------:R-:W-:-:S00]  /*bf40*/  BRA `(.L_x_287) ;  /* 0xfffffffc00fc7947 */ /* 0x000fc0000383ffff */
[----:B------:R-:W-:-:S00]  /*bf50*/  NOP ;  /* 0x0000000000007918 */ /* 0x000fc00000000000 */
        /* <DEDUP_REMOVED lines=10> */
.L_x_288:


//--------------------- .nv.shared._ZN7cutlass13device_kernelINS_4conv6kernel13ConvUniversalINS1_16ConvProblemShapeILNS1_8OperatorE2ELi3EEENS1_10collective14CollectiveConvINS1_46MainloopSm90TmaGmmaWarpSpecializedImplicitGemmILS5_2ELi7ELi3EN4cute5tupleIJNSA_1CILi1EEESD_SD_EEENS1_36KernelImplicitTmaWarpSpecializedSm90ELi1EEENSB_IJNSC_ILi128EEENSB_IJSH_EEENSB_IJNSC_ILi64EEEEEEEEENS_6half_tESM_NSA_8TiledMMAINSA_8MMA_AtomIJNSA_4SM904GMMA26MMA_64x128x16_F32F16F16_SSILNSQ_5MajorE1ELSS_1ELNSQ_7ScaleInE1ELST_1EEEEEENSA_6LayoutISE_NSB_IJNSC_ILi0EEESX_SX_EEEEENSB_IJNSA_10UnderscoreES10_S10_EEEEENS7_6detail26Sm90ImplicitGemmTileTraitsINSA_13SM90_TMA_LOADENSA_14ComposedLayoutINSA_7SwizzleILi3ELi4ELi3EEENSA_18smem_ptr_flag_bitsILi16EEENSW_INSB_IJNSB_IJSJ_NSC_ILi2EEEEEENSB_IJNSC_ILi8EEES1D_EEENSB_IJSD_NSC_ILi7EEEEEEEEENSB_IJNSB_IJSD_NSC_ILi4096EEEEEENSB_IJSJ_NSC_ILi512EEEEEENSB_IJSX_NSC_ILi8192EEEEEEEEEEEEEvEENS14_INSA_20SM90_TMA_LOAD_IM2COLES1Q_vEEEENS_8epilogue10collective6detail29Sm90TmaWarpSpecializedAdapterINS1W_15DefaultEpilogueISM_NSB_IJlNSB_IJSD_lllEEESX_EEES21_NS1V_6thread17LinearCombinationISM_Li1EffLNS22_9ScaleType4KindE0ELNS_15FloatRoundStyleE2ESM_EENS_4gemm15EpilogueDefaultEEEEEvvEEEEvNT_6ParamsE --------------------------
	.section	.nv.shared._ZN7cutlass13device_kernelINS_4conv6kernel13ConvUniversalINS1_16ConvProblemShapeILNS1_8OperatorE2ELi3EEENS1_10collective14CollectiveConvINS1_46MainloopSm90TmaGmmaWarpSpecializedImplicitGemmILS5_2ELi7ELi3EN4cute5tupleIJNSA_1CILi1EEESD_SD_EEENS1_36KernelImplicitTmaWarpSpecializedSm90ELi1EEENSB_IJNSC_ILi128EEENSB_IJSH_EEENSB_IJNSC_ILi64EEEEEEEEENS_6half_tESM_NSA_8TiledMMAINSA_8MMA_AtomIJNSA_4SM904GMMA26MMA_64x128x16_F32F16F16_SSILNSQ_5MajorE1ELSS_1ELNSQ_7ScaleInE1ELST_1EEEEEENSA_6LayoutISE_NSB_IJNSC_ILi0EEESX_SX_EEEEENSB_IJNSA_10UnderscoreES10_S10_EEEEENS7_6detail26Sm90ImplicitGemmTileTraitsINSA_13SM90_TMA_LOADENSA_14ComposedLayoutINSA_7SwizzleILi3ELi4ELi3EEENSA_18smem_ptr_flag_bitsILi16EEENSW_INSB_IJNSB_IJSJ_NSC_ILi2EEEEEENSB_IJNSC_ILi8EEES1D_EEENSB_IJSD_NSC_ILi7EEEEEEEEENSB_IJNSB_IJSD_NSC_ILi4096EEEEEENSB_IJSJ_NSC_ILi512EEEEEENSB_IJSX_NSC_ILi8192EEEEEEEEEEEEEvEENS14_INSA_20SM90_TMA_LOAD_IM2COLES1Q_vEEEENS_8epilogue10collective6detail29Sm90TmaWarpSpecializedAdapterINS1W_15DefaultEpilogueISM_NSB_IJlNSB_IJSD_lllEEESX_EEES21_NS1V_6thread17LinearCombinationISM_Li1EffLNS22_9ScaleType4KindE0ELNS_15FloatRoundStyleE2ESM_EENS_4gemm15EpilogueDefaultEEEEEvvEEEEvNT_6ParamsE,"aw",@nobits
	.sectionflags	@""
	.align	16
	.zero		1024


//--------------------- .nv.shared.reserved.0     --------------------------
	.section	.nv.shared.reserved.0,"aw",@nobits
	.weak		__nv_reservedSMEM_offset_0_alias
	.size		__nv_reservedSMEM_offset_0_alias, 0, 0
	.other		__nv_reservedSMEM_offset_0_alias,@"STO_CUDA_RESERVED_SHARED STV_DEFAULT"
__nv_reservedSMEM_offset_0_alias:
	.zero		0


//--------------------- .nv.global                --------------------------
	.section	.nv.global,"aw",@nobits
.nv.global:
	.type		_ZN39_INTERNAL_32e8ee6e_4_k_cu_fdf66de3_30394cute1_E,@object
	.size		_ZN39_INTERNAL_32e8ee6e_4_k_cu_fdf66de3_30394cute1_E,(_ZN39_INTERNAL_32e8ee6e_4_k_cu_fdf66de3_30394cuda3std3__45__cpo6cbeginE - _ZN39_INTERNAL_32e8ee6e_4_k_cu_fdf66de3_30394cute1_E)
_ZN39_INTERNAL_32e8ee6e_4_k_cu_fdf66de3_30394cute1_E:
	.zero		1
	.type		_ZN39_INTERNAL_32e8ee6e_4_k_cu_fdf66de3_30394cuda3std3__45__cpo6cbeginE,@object
	.size		_ZN39_INTERNAL_32e8ee6e_4_k_cu_fdf66de3_30394cuda3std3__45__cpo6cbeginE,(_ZN39_INTERNAL_32e8ee6e_4_k_cu_fdf66de3_30394cuda3std3__48in_placeE - _ZN39_INTERNAL_32e8ee6e_4_k_cu_fdf66de3_30394cuda3std3__45__cpo6cbeginE)
_ZN39_INTERNAL_32e8ee6e_4_k_cu_fdf66de3_30394cuda3std3__45__cpo6cbeginE:
	.zero		1
	.type		_ZN39_INTERNAL_32e8ee6e_4_k_cu_fdf66de3_30394cuda3std3__48in_placeE,@object
	.size		_ZN39_INTERNAL_32e8ee6e_4_k_cu_fdf66de3_30394cuda3std3__48in_placeE,(_ZN39_INTERNAL_32e8ee6e_4_k_cu_fdf66de3_30394cuda3std6ranges3__45__cpo9iter_moveE - _ZN39_INTERNAL_32e8ee6e_4_k_cu_fdf66de3_30394cuda3std3__48in_placeE)
_ZN39_INTERNAL_32e8ee6e_4_k_cu_fdf66de3_30394cuda3std3__48in_placeE:
	.zero		1
	.type		_ZN39_INTERNAL_32e8ee6e_4_k_cu_fdf66de3_30394cuda3std6ranges3__45__cpo9iter_moveE,@object
	.size		_ZN39_INTERNAL_32e8ee6e_4_k_cu_fdf66de3_30394cuda3std6ranges3__45__cpo9iter_moveE,(_ZN39_INTERNAL_32e8ee6e_4_k_cu_fdf66de3_30394cuda3std3__45__cpo5beginE - _ZN39_INTERNAL_32e8ee6e_4_k_cu_fdf66de3_30394cuda3std6ranges3__45__cpo9iter_moveE)
_ZN39_INTERNAL_32e8ee6e_4_k_cu_fdf66de3_30394cuda3std6ranges3__45__cpo9iter_moveE:
	.zero		1
	.type		_ZN39_INTERNAL_32e8ee6e_4_k_cu_fdf66de3_30394cuda3std3__45__cpo5beginE,@object
	.size		_ZN39_INTERNAL_32e8ee6e_4_k_cu_fdf66de3_30394cuda3std3__45__cpo5beginE,(_ZN39_INTERNAL_32e8ee6e_4_k_cu_fdf66de3_30394cuda3std3__441_GLOBAL__N__32e8ee6e_4_k_cu_fdf66de3_30396ignoreE - _ZN39_INTERNAL_32e8ee6e_4_k_cu_fdf66de3_30394cuda3std3__45__cpo5beginE)
_ZN39_INTERNAL_32e8ee6e_4_k_cu_fdf66de3_30394cuda3std3__45__cpo5beginE:
	.zero		1
	.type		_ZN39_INTERNAL_32e8ee6e_4_k_cu_fdf66de3_30394cuda3std3__441_GLOBAL__N__32e8ee6e_4_k_cu_fdf66de3_30396ignoreE,@object
	.size		_ZN39_INTERNAL_32e8ee6e_4_k_cu_fdf66de3_30394cuda3std3__441_GLOBAL__N__32e8ee6e_4_k_cu_fdf66de3_30396ignoreE,(_ZN39_INTERNAL_32e8ee6e_4_k_cu_fdf66de3_30394cute7productE - _ZN39_INTERNAL_32e8ee6e_4_k_cu_fdf66de3_30394cuda3std3__441_GLOBAL__N__32e8ee6e_4_k_cu_fdf66de3_30396ignoreE)
_ZN39_INTERNAL_32e8ee6e_4_k_cu_fdf66de3_30394cuda3std3__441_GLOBAL__N__32e8ee6e_4_k_cu_fdf66de3_30396ignoreE:
	.zero		1
	.type		_ZN39_INTERNAL_32e8ee6e_4_k_cu_fdf66de3_30394cute7productE,@object
	.size		_ZN39_INTERNAL_32e8ee6e_4_k_cu_fdf66de3_30394cute7productE,(_ZN39_INTERNAL_32e8ee6e_4_k_cu_fdf66de3_30394cuda3std3__45__cpo3endE - _ZN39_INTERNAL_32e8ee6e_4_k_cu_fdf66de3_30394cute7productE)
_ZN39_INTERNAL_32e8ee6e_4_k_cu_fdf66de3_30394cute7productE:
	.zero		1
	.type		_ZN39_INTERNAL_32e8ee6e_4_k_cu_fdf66de3_30394cuda3std3__45__cpo3endE,@object
	.size		_ZN39_INTERNAL_32e8ee6e_4_k_cu_fdf66de3_30394cuda3std3__45__cpo3endE,(_ZN39_INTERNAL_32e8ee6e_4_k_cu_fdf66de3_30394cuda3std3__419piecewise_constructE - _ZN39_INTERNAL_32e8ee6e_4_k_cu_fdf66de3_30394cuda3std3__45__cpo3endE)
_ZN39_INTERNAL_32e8ee6e_4_k_cu_fdf66de3_30394cuda3std3__45__cpo3endE:
	.zero		1
	.type		_ZN39_INTERNAL_32e8ee6e_4_k_cu_fdf66de3_30394cuda3std3__419piecewise_constructE,@object
	.size		_ZN39_INTERNAL_32e8ee6e_4_k_cu_fdf66de3_30394cuda3std3__419piecewise_constructE,(_ZN39_INTERNAL_32e8ee6e_4_k_cu_fdf66de3_30394cuda3std3__45__cpo4cendE - _ZN39_INTERNAL_32e8ee6e_4_k_cu_fdf66de3_30394cuda3std3__419piecewise_constructE)
_ZN39_INTERNAL_32e8ee6e_4_k_cu_fdf66de3_30394cuda3std3__419piecewise_constructE:
	.zero		1
	.type		_ZN39_INTERNAL_32e8ee6e_4_k_cu_fdf66de3_30394cuda3std3__45__cpo4cendE,@object
	.size		_ZN39_INTERNAL_32e8ee6e_4_k_cu_fdf66de3_30394cuda3std3__45__cpo4cendE,(_ZN39_INTERNAL_32e8ee6e_4_k_cu_fdf66de3_30394cuda3std6ranges3__45__cpo4swapE - _ZN39_INTERNAL_32e8ee6e_4_k_cu_fdf66de3_30394cuda3std3__45__cpo4cendE)
_ZN39_INTERNAL_32e8ee6e_4_k_cu_fdf66de3_30394cuda3std3__45__cpo4cendE:
	.zero		1
	.type		_ZN39_INTERNAL_32e8ee6e_4_k_cu_fdf66de3_30394cuda3std6ranges3__45__cpo4swapE,@object
	.size		_ZN39_INTERNAL_32e8ee6e_4_k_cu_fdf66de3_30394cuda3std6ranges3__45__cpo4swapE,(.L_7 - _ZN39_INTERNAL_32e8ee6e_4_k_cu_fdf66de3_30394cuda3std6ranges3__45__cpo4swapE)
_ZN39_INTERNAL_32e8ee6e_4_k_cu_fdf66de3_30394cuda3std6ranges3__45__cpo4swapE:
	.zero		1
.L_7:


//--------------------- .nv.constant0._ZN7cutlass13device_kernelINS_4conv6kernel13ConvUniversalINS1_16ConvProblemShapeILNS1_8OperatorE2ELi3EEENS1_10collective14CollectiveConvINS1_46MainloopSm90TmaGmmaWarpSpecializedImplicitGemmILS5_2ELi7ELi3EN4cute5tupleIJNSA_1CILi1EEESD_SD_EEENS1_36KernelImplicitTmaWarpSpecializedSm90ELi1EEENSB_IJNSC_ILi128EEENSB_IJSH_EEENSB_IJNSC_ILi64EEEEEEEEENS_6half_tESM_NSA_8TiledMMAINSA_8MMA_AtomIJNSA_4SM904GMMA26MMA_64x128x16_F32F16F16_SSILNSQ_5MajorE1ELSS_1ELNSQ_7ScaleInE1ELST_1EEEEEENSA_6LayoutISE_NSB_IJNSC_ILi0EEESX_SX_EEEEENSB_IJNSA_10UnderscoreES10_S10_EEEEENS7_6detail26Sm90ImplicitGemmTileTraitsINSA_13SM90_TMA_LOADENSA_14ComposedLayoutINSA_7SwizzleILi3ELi4ELi3EEENSA_18smem_ptr_flag_bitsILi16EEENSW_INSB_IJNSB_IJSJ_NSC_ILi2EEEEEENSB_IJNSC_ILi8EEES1D_EEENSB_IJSD_NSC_ILi7EEEEEEEEENSB_IJNSB_IJSD_NSC_ILi4096EEEEEENSB_IJSJ_NSC_ILi512EEEEEENSB_IJSX_NSC_ILi8192EEEEEEEEEEEEEvEENS14_INSA_20SM90_TMA_LOAD_IM2COLES1Q_vEEEENS_8epilogue10collective6detail29Sm90TmaWarpSpecializedAdapterINS1W_15DefaultEpilogueISM_NSB_IJlNSB_IJSD_lllEEESX_EEES21_NS1V_6thread17LinearCombinationISM_Li1EffLNS22_9ScaleType4KindE0ELNS_15FloatRoundStyleE2ESM_EENS_4gemm15EpilogueDefaultEEEEEvvEEEEvNT_6ParamsE --------------------------
	.section	.nv.constant0._ZN7cutlass13device_kernelINS_4conv6kernel13ConvUniversalINS1_16ConvProblemShapeILNS1_8OperatorE2ELi3EEENS1_10collective14CollectiveConvINS1_46MainloopSm90TmaGmmaWarpSpecializedImplicitGemmILS5_2ELi7ELi3EN4cute5tupleIJNSA_1CILi1EEESD_SD_EEENS1_36KernelImplicitTmaWarpSpecializedSm90ELi1EEENSB_IJNSC_ILi128EEENSB_IJSH_EEENSB_IJNSC_ILi64EEEEEEEEENS_6half_tESM_NSA_8TiledMMAINSA_8MMA_AtomIJNSA_4SM904GMMA26MMA_64x128x16_F32F16F16_SSILNSQ_5MajorE1ELSS_1ELNSQ_7ScaleInE1ELST_1EEEEEENSA_6LayoutISE_NSB_IJNSC_ILi0EEESX_SX_EEEEENSB_IJNSA_10UnderscoreES10_S10_EEEEENS7_6detail26Sm90ImplicitGemmTileTraitsINSA_13SM90_TMA_LOADENSA_14ComposedLayoutINSA_7SwizzleILi3ELi4ELi3EEENSA_18smem_ptr_flag_bitsILi16EEENSW_INSB_IJNSB_IJSJ_NSC_ILi2EEEEEENSB_IJNSC_ILi8EEES1D_EEENSB_IJSD_NSC_ILi7EEEEEEEEENSB_IJNSB_IJSD_NSC_ILi4096EEEEEENSB_IJSJ_NSC_ILi512EEEEEENSB_IJSX_NSC_ILi8192EEEEEEEEEEEEEvEENS14_INSA_20SM90_TMA_LOAD_IM2COLES1Q_vEEEENS_8epilogue10collective6detail29Sm90TmaWarpSpecializedAdapterINS1W_15DefaultEpilogueISM_NSB_IJlNSB_IJSD_lllEEESX_EEES21_NS1V_6thread17LinearCombinationISM_Li1EffLNS22_9ScaleType4KindE0ELNS_15FloatRoundStyleE2ESM_EENS_4gemm15EpilogueDefaultEEEEEvvEEEEvNT_6ParamsE,"a",@progbits
	.sectionflags	@""
	.align	4
.nv.constant0._ZN7cutlass13device_kernelINS_4conv6kernel13ConvUniversalINS1_16ConvProblemShapeILNS1_8OperatorE2ELi3EEENS1_10collective14CollectiveConvINS1_46MainloopSm90TmaGmmaWarpSpecializedImplicitGemmILS5_2ELi7ELi3EN4cute5tupleIJNSA_1CILi1EEESD_SD_EEENS1_36KernelImplicitTmaWarpSpecializedSm90ELi1EEENSB_IJNSC_ILi128EEENSB_IJSH_EEENSB_IJNSC_ILi64EEEEEEEEENS_6half_tESM_NSA_8TiledMMAINSA_8MMA_AtomIJNSA_4SM904GMMA26MMA_64x128x16_F32F16F16_SSILNSQ_5MajorE1ELSS_1ELNSQ_7ScaleInE1ELST_1EEEEEENSA_6LayoutISE_NSB_IJNSC_ILi0EEESX_SX_EEEEENSB_IJNSA_10UnderscoreES10_S10_EEEEENS7_6detail26Sm90ImplicitGemmTileTraitsINSA_13SM90_TMA_LOADENSA_14ComposedLayoutINSA_7SwizzleILi3ELi4ELi3EEENSA_18smem_ptr_flag_bitsILi16EEENSW_INSB_IJNSB_IJSJ_NSC_ILi2EEEEEENSB_IJNSC_ILi8EEES1D_EEENSB_IJSD_NSC_ILi7EEEEEEEEENSB_IJNSB_IJSD_NSC_ILi4096EEEEEENSB_IJSJ_NSC_ILi512EEEEEENSB_IJSX_NSC_ILi8192EEEEEEEEEEEEEvEENS14_INSA_20SM90_TMA_LOAD_IM2COLES1Q_vEEEENS_8epilogue10collective6detail29Sm90TmaWarpSpecializedAdapterINS1W_15DefaultEpilogueISM_NSB_IJlNSB_IJSD_lllEEESX_EEES21_NS1V_6thread17LinearCombinationISM_Li1EffLNS22_9ScaleType4KindE0ELNS_15FloatRoundStyleE2ESM_EENS_4gemm15EpilogueDefaultEEEEEvvEEEEvNT_6ParamsE:
	.zero		1664


//--------------------- SYMBOLS --------------------------

	.type		.nv.reservedSmem.offset0,@object
	.size		.nv.reservedSmem.offset0,0x4
